//
// Generated by NVIDIA NVVM Compiler
//
// Compiler Build ID: CL-36424714
// Cuda compilation tools, release 13.0, V13.0.88
// Based on NVVM 20.0.0
//

.version 9.0
.target sm_100
.address_size 64

	// .globl	shadeKernel

.visible .entry shadeKernel(
	.param .u64 shadeKernel_param_0,
	.param .u64 shadeKernel_param_1,
	.param .u64 shadeKernel_param_2,
	.param .u64 .ptr .align 1 shadeKernel_param_3,
	.param .u64 .ptr .align 1 shadeKernel_param_4,
	.param .u64 .ptr .align 1 shadeKernel_param_5,
	.param .u64 .ptr .align 1 shadeKernel_param_6,
	.param .u64 .ptr .align 1 shadeKernel_param_7,
	.param .u32 shadeKernel_param_8,
	.param .u32 shadeKernel_param_9,
	.param .f32 shadeKernel_param_10,
	.param .f32 shadeKernel_param_11,
	.param .f32 shadeKernel_param_12
)
{
	.reg .pred 	%p<24>;
	.reg .b32 	%r<19>;
	.reg .b32 	%f<202>;
	.reg .b64 	%rd<23>;
	.reg .b64 	%fd<18>;

	ld.param.u64 	%rd2, [shadeKernel_param_1];
	ld.param.u64 	%rd3, [shadeKernel_param_2];
	ld.param.u64 	%rd4, [shadeKernel_param_3];
	ld.param.u64 	%rd5, [shadeKernel_param_4];
	ld.param.u64 	%rd6, [shadeKernel_param_5];
	ld.param.u64 	%rd7, [shadeKernel_param_6];
	ld.param.u64 	%rd8, [shadeKernel_param_7];
	ld.param.u32 	%r3, [shadeKernel_param_8];
	ld.param.u32 	%r5, [shadeKernel_param_9];
	ld.param.f32 	%f1, [shadeKernel_param_10];
	ld.param.f32 	%f2, [shadeKernel_param_11];
	ld.param.f32 	%f3, [shadeKernel_param_12];
	mov.u32 	%r6, %ctaid.x;
	mov.u32 	%r7, %ntid.x;
	mov.u32 	%r8, %tid.x;
	mad.lo.s32 	%r1, %r6, %r7, %r8;
	mov.u32 	%r9, %ctaid.y;
	mov.u32 	%r10, %ntid.y;
	mov.u32 	%r11, %tid.y;
	mad.lo.s32 	%r12, %r9, %r10, %r11;
	setp.ge.s32 	%p1, %r1, %r3;
	setp.ge.s32 	%p2, %r12, %r5;
	or.pred  	%p3, %p1, %p2;
	@%p3 bra 	$L__BB0_2;
	ld.param.u64 	%rd22, [shadeKernel_param_0];
	cvta.to.global.u64 	%rd9, %rd5;
	cvta.to.global.u64 	%rd10, %rd6;
	mad.lo.s32 	%r13, %r3, %r12, %r1;
	mul.lo.s32 	%r14, %r13, 3;
	mul.wide.s32 	%rd11, %r14, 4;
	add.s64 	%rd12, %rd9, %rd11;
	ld.global.f32 	%f4, [%rd12];
	ld.global.f32 	%f5, [%rd12+4];
	ld.global.f32 	%f6, [%rd12+8];
	mul.f32 	%f7, %f5, %f5;
	fma.rn.f32 	%f8, %f4, %f4, %f7;
	fma.rn.f32 	%f9, %f6, %f6, %f8;
	sqrt.rn.f32 	%f10, %f9;
	add.f32 	%f11, %f10, 0f322BCC77;
	div.rn.f32 	%f12, %f4, %f11;
	div.rn.f32 	%f13, %f5, %f11;
	div.rn.f32 	%f14, %f6, %f11;
	mul.wide.s32 	%rd13, %r13, 4;
	add.s64 	%rd14, %rd10, %rd13;
	ld.global.f32 	%f15, [%rd14];
	cvt.rn.f32.s32 	%f16, %r1;
	add.f32 	%f17, %f16, 0f3F000000;
	cvt.rn.f32.s32 	%f18, %r3;
	div.rn.f32 	%f19, %f17, %f18;
	add.f32 	%f20, %f19, 0fBF000000;
	cvt.rn.f32.u32 	%f21, %r12;
	add.f32 	%f22, %f21, 0f3F000000;
	cvt.rn.f32.u32 	%f23, %r5;
	div.rn.f32 	%f24, %f22, %f23;
	add.f32 	%f25, %f24, 0fBF000000;
	sub.f32 	%f26, %f1, %f20;
	sub.f32 	%f27, %f2, %f25;
	mul.f32 	%f28, %f27, %f27;
	fma.rn.f32 	%f29, %f26, %f26, %f28;
	fma.rn.f32 	%f30, %f3, %f3, %f29;
	sqrt.rn.f32 	%f31, %f30;
	add.f32 	%f32, %f31, 0f322BCC77;
	div.rn.f32 	%f33, %f26, %f32;
	div.rn.f32 	%f34, %f27, %f32;
	div.rn.f32 	%f35, %f3, %f32;
	mul.f32 	%f36, %f13, %f34;
	fma.rn.f32 	%f37, %f12, %f33, %f36;
	fma.rn.f32 	%f38, %f14, %f35, %f37;
	max.f32 	%f39, %f38, 0f00000000;
	abs.f32 	%f40, %f12;
	abs.f32 	%f41, %f14;
	setp.gt.f32 	%p4, %f41, %f40;
	selp.f32 	%f42, %f41, %f40, %p4;
	selp.f32 	%f43, %f40, %f41, %p4;
	div.rn.f32 	%f44, %f43, %f42;
	mul.f32 	%f45, %f44, %f44;
	fma.rn.f32 	%f46, %f45, 0f3B33710B, 0fBC807748;
	fma.rn.f32 	%f47, %f46, %f45, 0f3D2CDAB2;
	fma.rn.f32 	%f48, %f47, %f45, 0fBD992D10;
	fma.rn.f32 	%f49, %f48, %f45, 0f3DD9EA6C;
	fma.rn.f32 	%f50, %f49, %f45, 0fBE117CB1;
	fma.rn.f32 	%f51, %f50, %f45, 0f3E4CBCE0;
	fma.rn.f32 	%f52, %f51, %f45, 0fBEAAAA7D;
	mul.f32 	%f53, %f45, %f52;
	fma.rn.f32 	%f54, %f53, %f44, %f44;
	neg.f32 	%f55, %f54;
	fma.rn.f32 	%f56, 0f3F6EE581, 0f3FD774EB, %f55;
	selp.f32 	%f57, %f56, %f54, %p4;
	selp.f32 	%f58, 0f3F6EE581, 0f3FEEE581, %p4;
	selp.f32 	%f59, %f54, %f55, %p4;
	mov.b32 	%r15, %f12;
	fma.rn.f32 	%f60, %f58, 0f3FD774EB, %f59;
	setp.lt.s32 	%p5, %r15, 0;
	selp.f32 	%f61, %f60, %f57, %p5;
	add.f32 	%f62, %f40, %f41;
	setp.eq.f32 	%p6, %f42, 0f00000000;
	selp.f32 	%f63, 0f40490FDB, 0f00000000, %p5;
	setp.eq.f32 	%p7, %f40, %f41;
	selp.f32 	%f64, 0f4016CBE4, 0f3F490FDB, %p5;
	selp.f32 	%f65, %f64, %f61, %p7;
	selp.f32 	%f66, %f63, %f65, %p6;
	abs.f32 	%f67, %f62;
	setp.nan.f32 	%p8, %f67, %f67;
	copysign.f32 	%f68, %f14, %f66;
	selp.f32 	%f69, %f62, %f68, %p8;
	min.f32 	%f70, %f13, 0f3F800000;
	max.f32 	%f71, %f70, 0fBF800000;
	abs.f32 	%f72, %f71;
	fma.rn.f32 	%f73, %f72, 0fBF000000, 0f3F000000;
	rsqrt.approx.ftz.f32 	%f74, %f73;
	mul.f32 	%f75, %f73, %f74;
	mul.f32 	%f76, %f74, 0fBF000000;
	fma.rn.f32 	%f77, %f75, %f76, 0f3F000000;
	fma.rn.f32 	%f78, %f75, %f77, %f75;
	setp.eq.f32 	%p9, %f72, 0f3F800000;
	selp.f32 	%f79, 0f00000000, %f78, %p9;
	setp.gt.f32 	%p10, %f72, 0f3F0F5C29;
	selp.f32 	%f80, %f79, %f72, %p10;
	mul.f32 	%f81, %f80, %f80;
	fma.rn.f32 	%f82, %f81, 0f3D4DD2F7, 0f3C99CA97;
	fma.rn.f32 	%f83, %f82, %f81, 0f3D3F90E8;
	fma.rn.f32 	%f84, %f83, %f81, 0f3D993CCF;
	fma.rn.f32 	%f85, %f84, %f81, 0f3E2AAC04;
	mul.f32 	%f86, %f81, %f85;
	fma.rn.f32 	%f87, %f86, %f80, %f80;
	mul.f32 	%f88, %f87, 0fC0000000;
	fma.rn.f32 	%f89, 0f3F6EE581, 0f3FD774EB, %f88;
	selp.f32 	%f90, %f89, %f87, %p10;
	setp.num.f32 	%p11, %f90, %f90;
	copysign.f32 	%f91, %f71, %f90;
	selp.f32 	%f92, %f91, %f90, %p11;
	cvt.f64.f32 	%fd1, %f69;
	fma.rn.f64 	%fd2, %fd1, 0d3FC45F306DC9C883, 0d3FE0000000000000;
	cvt.rn.f32.f64 	%f93, %fd2;
	cvt.f64.f32 	%fd3, %f92;
	mul.f64 	%fd4, %fd3, 0d3FD45F306DC9C883;
	mov.f64 	%fd5, 0d3FE0000000000000;
	sub.f64 	%fd6, %fd5, %fd4;
	cvt.rn.f32.f64 	%f94, %fd6;
	cvt.rmi.f32.f32 	%f95, %f93;
	sub.f32 	%f96, %f93, %f95;
	setp.lt.f32 	%p12, %f94, 0f00000000;
	selp.f32 	%f97, 0f00000000, %f94, %p12;
	setp.gt.f32 	%p13, %f97, 0f3F800000;
	selp.f32 	%f98, 0f3F800000, %f97, %p13;
	tex.2d.v4.f32.f32 	{%f99, %f100, %f101, %f102}, [%rd2, {%f96, %f98}];
	cvta.to.global.u64 	%rd15, %rd7;
	cvta.to.global.u64 	%rd16, %rd4;
	add.s64 	%rd17, %rd15, %rd13;
	add.f32 	%f103, %f38, %f38;
	add.s64 	%rd18, %rd16, %rd11;
	ld.global.f32 	%f104, [%rd17];
	mul.f32 	%f105, %f12, %f103;
	mul.f32 	%f106, %f14, %f103;
	mul.f32 	%f107, %f13, %f103;
	ld.global.f32 	%f108, [%rd18];
	ld.global.f32 	%f109, [%rd18+4];
	ld.global.f32 	%f110, [%rd18+8];
	mov.f32 	%f111, 0f3F800000;
	sub.f32 	%f112, %f111, %f104;
	sub.f32 	%f113, %f33, %f105;
	sub.f32 	%f114, %f35, %f106;
	sub.f32 	%f115, %f34, %f107;
	mul.f32 	%f116, %f108, %f99;
	mul.f32 	%f117, %f112, %f116;
	cvt.f64.f32 	%fd7, %f117;
	div.rn.f64 	%fd8, %fd7, 0d400921FB54442D18;
	cvt.rn.f32.f64 	%f118, %fd8;
	mul.f32 	%f119, %f109, %f100;
	mul.f32 	%f120, %f112, %f119;
	cvt.f64.f32 	%fd9, %f120;
	div.rn.f64 	%fd10, %fd9, 0d400921FB54442D18;
	cvt.rn.f32.f64 	%f121, %fd10;
	mul.f32 	%f122, %f110, %f101;
	mul.f32 	%f123, %f112, %f122;
	cvt.f64.f32 	%fd11, %f123;
	div.rn.f64 	%fd12, %fd11, 0d400921FB54442D18;
	cvt.rn.f32.f64 	%f124, %fd12;
	abs.f32 	%f125, %f113;
	abs.f32 	%f126, %f114;
	setp.gt.f32 	%p14, %f126, %f125;
	selp.f32 	%f127, %f126, %f125, %p14;
	selp.f32 	%f128, %f125, %f126, %p14;
	div.rn.f32 	%f129, %f128, %f127;
	mul.f32 	%f130, %f129, %f129;
	fma.rn.f32 	%f131, %f130, 0f3B33710B, 0fBC807748;
	fma.rn.f32 	%f132, %f131, %f130, 0f3D2CDAB2;
	fma.rn.f32 	%f133, %f132, %f130, 0fBD992D10;
	fma.rn.f32 	%f134, %f133, %f130, 0f3DD9EA6C;
	fma.rn.f32 	%f135, %f134, %f130, 0fBE117CB1;
	fma.rn.f32 	%f136, %f135, %f130, 0f3E4CBCE0;
	fma.rn.f32 	%f137, %f136, %f130, 0fBEAAAA7D;
	mul.f32 	%f138, %f130, %f137;
	fma.rn.f32 	%f139, %f138, %f129, %f129;
	neg.f32 	%f140, %f139;
	fma.rn.f32 	%f141, 0f3F6EE581, 0f3FD774EB, %f140;
	selp.f32 	%f142, %f141, %f139, %p14;
	selp.f32 	%f143, 0f3F6EE581, 0f3FEEE581, %p14;
	selp.f32 	%f144, %f139, %f140, %p14;
	mov.b32 	%r16, %f113;
	fma.rn.f32 	%f145, %f143, 0f3FD774EB, %f144;
	setp.lt.s32 	%p15, %r16, 0;
	selp.f32 	%f146, %f145, %f142, %p15;
	add.f32 	%f147, %f125, %f126;
	setp.eq.f32 	%p16, %f127, 0f00000000;
	selp.f32 	%f148, 0f40490FDB, 0f00000000, %p15;
	setp.eq.f32 	%p17, %f125, %f126;
	selp.f32 	%f149, 0f4016CBE4, 0f3F490FDB, %p15;
	selp.f32 	%f150, %f149, %f146, %p17;
	selp.f32 	%f151, %f148, %f150, %p16;
	abs.f32 	%f152, %f147;
	setp.nan.f32 	%p18, %f152, %f152;
	copysign.f32 	%f153, %f114, %f151;
	selp.f32 	%f154, %f147, %f153, %p18;
	min.f32 	%f155, %f115, 0f3F800000;
	max.f32 	%f156, %f155, 0fBF800000;
	abs.f32 	%f157, %f156;
	fma.rn.f32 	%f158, %f157, 0fBF000000, 0f3F000000;
	rsqrt.approx.ftz.f32 	%f159, %f158;
	mul.f32 	%f160, %f158, %f159;
	mul.f32 	%f161, %f159, 0fBF000000;
	fma.rn.f32 	%f162, %f160, %f161, 0f3F000000;
	fma.rn.f32 	%f163, %f160, %f162, %f160;
	setp.eq.f32 	%p19, %f157, 0f3F800000;
	selp.f32 	%f164, 0f00000000, %f163, %p19;
	setp.gt.f32 	%p20, %f157, 0f3F0F5C29;
	selp.f32 	%f165, %f164, %f157, %p20;
	mul.f32 	%f166, %f165, %f165;
	fma.rn.f32 	%f167, %f166, 0f3D4DD2F7, 0f3C99CA97;
	fma.rn.f32 	%f168, %f167, %f166, 0f3D3F90E8;
	fma.rn.f32 	%f169, %f168, %f166, 0f3D993CCF;
	fma.rn.f32 	%f170, %f169, %f166, 0f3E2AAC04;
	mul.f32 	%f171, %f166, %f170;
	fma.rn.f32 	%f172, %f171, %f165, %f165;
	mul.f32 	%f173, %f172, 0fC0000000;
	fma.rn.f32 	%f174, 0f3F6EE581, 0f3FD774EB, %f173;
	selp.f32 	%f175, %f174, %f172, %p20;
	setp.num.f32 	%p21, %f175, %f175;
	copysign.f32 	%f176, %f156, %f175;
	selp.f32 	%f177, %f176, %f175, %p21;
	cvt.f64.f32 	%fd13, %f154;
	fma.rn.f64 	%fd14, %fd13, 0d3FC45F306DC9C883, 0d3FE0000000000000;
	cvt.rn.f32.f64 	%f178, %fd14;
	cvt.f64.f32 	%fd15, %f177;
	mul.f64 	%fd16, %fd15, 0d3FD45F306DC9C883;
	sub.f64 	%fd17, %fd5, %fd16;
	cvt.rn.f32.f64 	%f179, %fd17;
	cvt.rmi.f32.f32 	%f180, %f178;
	sub.f32 	%f181, %f178, %f180;
	setp.lt.f32 	%p22, %f179, 0f00000000;
	selp.f32 	%f182, 0f00000000, %f179, %p22;
	setp.gt.f32 	%p23, %f182, 0f3F800000;
	selp.f32 	%f183, 0f3F800000, %f182, %p23;
	tex.2d.v4.f32.f32 	{%f184, %f185, %f186, %f187}, [%rd22, {%f181, %f183}];
	tex.2d.v4.f32.f32 	{%f188, %f189, %f190, %f191}, [%rd3, {%f39, %f15}];
	mul.f32 	%f192, %f112, 0f3D23D70A;
	fma.rn.f32 	%f193, %f108, %f104, %f192;
	fma.rn.f32 	%f194, %f109, %f104, %f192;
	fma.rn.f32 	%f195, %f110, %f104, %f192;
	cvta.to.global.u64 	%rd19, %rd8;
	fma.rn.f32 	%f196, %f193, %f188, %f189;
	fma.rn.f32 	%f197, %f194, %f188, %f189;
	fma.rn.f32 	%f198, %f195, %f188, %f189;
	fma.rn.f32 	%f199, %f184, %f196, %f118;
	fma.rn.f32 	%f200, %f185, %f197, %f121;
	fma.rn.f32 	%f201, %f186, %f198, %f124;
	shl.b32 	%r17, %r13, 2;
	mul.wide.s32 	%rd20, %r17, 4;
	add.s64 	%rd21, %rd19, %rd20;
	st.global.f32 	[%rd21], %f199;
	st.global.f32 	[%rd21+4], %f200;
	st.global.f32 	[%rd21+8], %f201;
	mov.b32 	%r18, 1065353216;
	st.global.u32 	[%rd21+12], %r18;
$L__BB0_2:
	ret;

}


// ===== COMPILED SASS (sm_100) =====

	.target	sm_100

	.elftype	@"ET_EXEC"


//--------------------- .note.nv.tkinfo           --------------------------
	.section	.note.nv.tkinfo,"",@"SHT_NOTE"
	.sectionflags	@"SHF_NOTE_NV_TKINFO"
	.tkinfo
        /*0018*/ 	.word	0x00000002
        /*0030*/ 	.string	""
        /*0030*/ 	.string	"ptxas"
        /*0030*/ 	.string	"Cuda compilation tools, release 13.0, V13.0.88"
        /*0030*/ 	.string	"Build cuda_13.0.r13.0/compiler.36424714_0"
        /*0030*/ 	.string	"-arch sm_100 -m 64 "



//--------------------- .note.nv.cuinfo           --------------------------
	.section	.note.nv.cuinfo,"",@"SHT_NOTE"
	.sectionflags	@"SHF_NOTE_NV_CUINFO"
        /*0018*/ 	.short	0x0002
        /*001a*/ 	.short	0x0064
        /*001c*/ 	.short	0x0082
	.zero		2


//--------------------- .nv.info                  --------------------------
	.section	.nv.info,"",@"SHT_CUDA_INFO"
	.align	4


	//----- nvinfo : EIATTR_REGCOUNT
	.align		4
        /*0000*/ 	.byte	0x04, 0x2f
        /*0002*/ 	.short	(.L_1 - .L_0)
	.align		4
.L_0:
        /*0004*/ 	.word	index@(shadeKernel)
        /*0008*/ 	.word	0x00000026


	//----- nvinfo : EIATTR_FRAME_SIZE
	.align		4
.L_1:
        /*000c*/ 	.byte	0x04, 0x11
        /*000e*/ 	.short	(.L_3 - .L_2)
	.align		4
.L_2:
        /*0010*/ 	.word	index@($__internal_2_$__cuda_sm3x_div_rn_noftz_f32_slowpath)
        /*0014*/ 	.word	0x00000000


	//----- nvinfo : EIATTR_FRAME_SIZE
	.align		4
.L_3:
        /*0018*/ 	.byte	0x04, 0x11
        /*001a*/ 	.short	(.L_5 - .L_4)
	.align		4
.L_4:
        /*001c*/ 	.word	index@($__internal_1_$__cuda_sm20_sqrt_rn_f32_slowpath)
        /*0020*/ 	.word	0x00000000


	//----- nvinfo : EIATTR_FRAME_SIZE
	.align		4
.L_5:
        /*0024*/ 	.byte	0x04, 0x11
        /*0026*/ 	.short	(.L_7 - .L_6)
	.align		4
.L_6:
        /*0028*/ 	.word	index@($__internal_0_$__cuda_sm20_div_rn_f64_full)
        /*002c*/ 	.word	0x00000000


	//----- nvinfo : EIATTR_FRAME_SIZE
	.align		4
.L_7:
        /*0030*/ 	.byte	0x04, 0x11
        /*0032*/ 	.short	(.L_9 - .L_8)
	.align		4
.L_8:
        /*0034*/ 	.word	index@(shadeKernel)
        /*0038*/ 	.word	0x00000000


	//----- nvinfo : EIATTR_MIN_STACK_SIZE
	.align		4
.L_9:
        /*003c*/ 	.byte	0x04, 0x12
        /*003e*/ 	.short	(.L_11 - .L_10)
	.align		4
.L_10:
        /*0040*/ 	.word	index@(shadeKernel)
        /*0044*/ 	.word	0x00000000
.L_11:


//--------------------- .nv.compat                --------------------------
	.section	.nv.compat,"",@"SHT_CUDA_COMPAT_INFO"
	.align	4
        /*0000*/ 	.byte	0x02, 0x09, 0x00, 0x00, 0x02, 0x02, 0x02, 0x00, 0x02, 0x05, 0x05, 0x00, 0x03, 0x07, 0x01, 0x01
        /*0010*/ 	.byte	0x02, 0x03, 0x00, 0x00, 0x02, 0x06, 0x01, 0x00, 0x04, 0x0b, 0x08, 0x00, 0x01, 0x00, 0x00, 0x00
        /*0020*/ 	.byte	0x00, 0x00, 0x00, 0x00


//--------------------- .nv.info.shadeKernel      --------------------------
	.section	.nv.info.shadeKernel,"",@"SHT_CUDA_INFO"
	.sectionflags	@""
	.align	4


	//----- nvinfo : EIATTR_CUDA_API_VERSION
	.align		4
        /*0000*/ 	.byte	0x04, 0x37
        /*0002*/ 	.short	(.L_13 - .L_12)
.L_12:
        /*0004*/ 	.word	0x00000082


	//----- nvinfo : EIATTR_KPARAM_INFO
	.align		4
.L_13:
        /*0008*/ 	.byte	0x04, 0x17
        /*000a*/ 	.short	(.L_15 - .L_14)
.L_14:
        /*000c*/ 	.word	0x00000000
        /*0010*/ 	.short	0x000c
        /*0012*/ 	.short	0x0050
        /*0014*/ 	.byte	0x00, 0xf0, 0x11, 0x00


	//----- nvinfo : EIATTR_KPARAM_INFO
	.align		4
.L_15:
        /*0018*/ 	.byte	0x04, 0x17
        /*001a*/ 	.short	(.L_17 - .L_16)
.L_16:
        /*001c*/ 	.word	0x00000000
        /*0020*/ 	.short	0x000b
        /*0022*/ 	.short	0x004c
        /*0024*/ 	.byte	0x00, 0xf0, 0x11, 0x00


	//----- nvinfo : EIATTR_KPARAM_INFO
	.align		4
.L_17:
        /*0028*/ 	.byte	0x04, 0x17
        /*002a*/ 	.short	(.L_19 - .L_18)
.L_18:
        /*002c*/ 	.word	0x00000000
        /*0030*/ 	.short	0x000a
        /*0032*/ 	.short	0x0048
        /*0034*/ 	.byte	0x00, 0xf0, 0x11, 0x00


	//----- nvinfo : EIATTR_KPARAM_INFO
	.align		4
.L_19:
        /*0038*/ 	.byte	0x04, 0x17
        /*003a*/ 	.short	(.L_21 - .L_20)
.L_20:
        /*003c*/ 	.word	0x00000000
        /*0040*/ 	.short	0x0009
        /*0042*/ 	.short	0x0044
        /*0044*/ 	.byte	0x00, 0xf0, 0x11, 0x00


	//----- nvinfo : EIATTR_KPARAM_INFO
	.align		4
.L_21:
        /*0048*/ 	.byte	0x04, 0x17
        /*004a*/ 	.short	(.L_23 - .L_22)
.L_22:
        /*004c*/ 	.word	0x00000000
        /*0050*/ 	.short	0x0008
        /*0052*/ 	.short	0x0040
        /*0054*/ 	.byte	0x00, 0xf0, 0x11, 0x00


	//----- nvinfo : EIATTR_KPARAM_INFO
	.align		4
.L_23:
        /*0058*/ 	.byte	0x04, 0x17
        /*005a*/ 	.short	(.L_25 - .L_24)
.L_24:
        /*005c*/ 	.word	0x00000000
        /*0060*/ 	.short	0x0007
        /*0062*/ 	.short	0x0038
        /*0064*/ 	.byte	0x00, 0xf5, 0x21, 0x00


	//----- nvinfo : EIATTR_KPARAM_INFO
	.align		4
.L_25:
        /*0068*/ 	.byte	0x04, 0x17
        /*006a*/ 	.short	(.L_27 - .L_26)
.L_26:
        /*006c*/ 	.word	0x00000000
        /*0070*/ 	.short	0x0006
        /*0072*/ 	.short	0x0030
        /*0074*/ 	.byte	0x00, 0xf5, 0x21, 0x00


	//----- nvinfo : EIATTR_KPARAM_INFO
	.align		4
.L_27:
        /*0078*/ 	.byte	0x04, 0x17
        /*007a*/ 	.short	(.L_29 - .L_28)
.L_28:
        /*007c*/ 	.word	0x00000000
        /*0080*/ 	.short	0x0005
        /*0082*/ 	.short	0x0028
        /*0084*/ 	.byte	0x00, 0xf5, 0x21, 0x00


	//----- nvinfo : EIATTR_KPARAM_INFO
	.align		4
.L_29:
        /*0088*/ 	.byte	0x04, 0x17
        /*008a*/ 	.short	(.L_31 - .L_30)
.L_30:
        /*008c*/ 	.word	0x00000000
        /*0090*/ 	.short	0x0004
        /*0092*/ 	.short	0x0020
        /*0094*/ 	.byte	0x00, 0xf5, 0x21, 0x00


	//----- nvinfo : EIATTR_KPARAM_INFO
	.align		4
.L_31:
        /*0098*/ 	.byte	0x04, 0x17
        /*009a*/ 	.short	(.L_33 - .L_32)
.L_32:
        /*009c*/ 	.word	0x00000000
        /*00a0*/ 	.short	0x0003
        /*00a2*/ 	.short	0x0018
        /*00a4*/ 	.byte	0x00, 0xf5, 0x21, 0x00


	//----- nvinfo : EIATTR_KPARAM_INFO
	.align		4
.L_33:
        /*00a8*/ 	.byte	0x04, 0x17
        /*00aa*/ 	.short	(.L_35 - .L_34)
.L_34:
        /*00ac*/ 	.word	0x00000000
        /*00b0*/ 	.short	0x0002
        /*00b2*/ 	.short	0x0010
        /*00b4*/ 	.byte	0x00, 0xf0, 0x21, 0x00


	//----- nvinfo : EIATTR_KPARAM_INFO
	.align		4
.L_35:
        /*00b8*/ 	.byte	0x04, 0x17
        /*00ba*/ 	.short	(.L_37 - .L_36)
.L_36:
        /*00bc*/ 	.word	0x00000000
        /*00c0*/ 	.short	0x0001
        /*00c2*/ 	.short	0x0008
        /*00c4*/ 	.byte	0x00, 0xf0, 0x21, 0x00


	//----- nvinfo : EIATTR_KPARAM_INFO
	.align		4
.L_37:
        /*00c8*/ 	.byte	0x04, 0x17
        /*00ca*/ 	.short	(.L_39 - .L_38)
.L_38:
        /*00cc*/ 	.word	0x00000000
        /*00d0*/ 	.short	0x0000
        /*00d2*/ 	.short	0x0000
        /*00d4*/ 	.byte	0x00, 0xf0, 0x21, 0x00


	//----- nvinfo : EIATTR_SPARSE_MMA_MASK
	.align		4
.L_39:
        /*00d8*/ 	.byte	0x03, 0x50
        /*00da*/ 	.short	0x0000


	//----- nvinfo : EIATTR_MAXREG_COUNT
	.align		4
        /*00dc*/ 	.byte	0x03, 0x1b
        /*00de*/ 	.short	0x00ff


	//----- nvinfo : EIATTR_MERCURY_ISA_VERSION
	.align		4
        /*00e0*/ 	.byte	0x03, 0x5f
        /*00e2*/ 	.short	0x0101


	//----- nvinfo : EIATTR_VRC_CTA_INIT_COUNT
	.align		4
        /*00e4*/ 	.byte	0x02, 0x4a
	.zero		1
	.zero		1


	//----- nvinfo : EIATTR_EXIT_INSTR_OFFSETS
	.align		4
        /*00e8*/ 	.byte	0x04, 0x1c
        /*00ea*/ 	.short	(.L_41 - .L_40)


	//   ....[0]....
.L_40:
        /*00ec*/ 	.word	0x000000c0


	//   ....[1]....
        /*00f0*/ 	.word	0x00001ef0


	//----- nvinfo : EIATTR_CRS_STACK_SIZE
	.align		4
.L_41:
        /*00f4*/ 	.byte	0x04, 0x1e
        /*00f6*/ 	.short	(.L_43 - .L_42)
.L_42:
        /*00f8*/ 	.word	0x00000000


	//----- nvinfo : EIATTR_CBANK_PARAM_SIZE
	.align		4
.L_43:
        /*00fc*/ 	.byte	0x03, 0x19
        /*00fe*/ 	.short	0x0054


	//----- nvinfo : EIATTR_PARAM_CBANK
	.align		4
        /*0100*/ 	.byte	0x04, 0x0a
        /*0102*/ 	.short	(.L_45 - .L_44)
	.align		4
.L_44:
        /*0104*/ 	.word	index@(.nv.constant0.shadeKernel)
        /*0108*/ 	.short	0x0380
        /*010a*/ 	.short	0x0054


	//----- nvinfo : EIATTR_SW_WAR
	.align		4
.L_45:
        /*010c*/ 	.byte	0x04, 0x36
        /*010e*/ 	.short	(.L_47 - .L_46)
.L_46:
        /*0110*/ 	.word	0x00000008
.L_47:


//--------------------- .nv.callgraph             --------------------------
	.section	.nv.callgraph,"",@"SHT_CUDA_CALLGRAPH"
	.align	4
	.sectionentsize	8
	.align		4
        /*0000*/ 	.word	0x00000000
	.align		4
        /*0004*/ 	.word	0xffffffff
	.align		4
        /*0008*/ 	.word	0x00000000
	.align		4
        /*000c*/ 	.word	0xfffffffe
	.align		4
        /*0010*/ 	.word	0x00000000
	.align		4
        /*0014*/ 	.word	0xfffffffd
	.align		4
        /*0018*/ 	.word	0x00000000
	.align		4
        /*001c*/ 	.word	0xfffffffc


//--------------------- .text.shadeKernel         --------------------------
	.section	.text.shadeKernel,"ax",@progbits
	.align	128
        .global         shadeKernel
        .type           shadeKernel,@function
        .size           shadeKernel,(.L_x_52 - shadeKernel)
        .other          shadeKernel,@"STO_CUDA_ENTRY STV_DEFAULT"
shadeKernel:
.text.shadeKernel:
[----:B------:R-:W-:Y:S01]  /*0000*/  LDC R1, c[0x0][0x37c] ;  /* 0x0000df00ff017b82 */ /* 0x000fe20000000800 */
[----:B------:R-:W0:Y:S07]  /*0010*/  S2R R3, SR_TID.Y ;  /* 0x0000000000037919 */ /* 0x000e2e0000002200 */
[----:B------:R-:W1:Y:S01]  /*0020*/  LDC R19, c[0x0][0x360] ;  /* 0x0000d800ff137b82 */ /* 0x000e620000000800 */
[----:B------:R-:W2:Y:S01]  /*0030*/  LDCU.64 UR6, c[0x0][0x3c0] ;  /* 0x00007800ff0677ac */ /* 0x000ea20008000a00 */
[----:B------:R-:W1:Y:S06]  /*0040*/  S2R R0, SR_TID.X ;  /* 0x0000000000007919 */ /* 0x000e6c0000002100 */
[----:B------:R-:W0:Y:S08]  /*0050*/  S2UR UR5, SR_CTAID.Y ;  /* 0x00000000000579c3 */ /* 0x000e300000002600 */
[----:B------:R-:W0:Y:S08]  /*0060*/  LDC R10, c[0x0][0x364] ;  /* 0x0000d900ff0a7b82 */ /* 0x000e300000000800 */
[----:B------:R-:W1:Y:S01]  /*0070*/  S2UR UR4, SR_CTAID.X ;  /* 0x00000000000479c3 */ /* 0x000e620000002500 */
[----:B0-----:R-:W-:-:S05]  /*0080*/  IMAD R10, R10, UR5, R3 ;  /* 0x000000050a0a7c24 */ /* 0x001fca000f8e0203 */
[----:B--2---:R-:W-:Y:S01]  /*0090*/  ISETP.GE.AND P0, PT, R10, UR7, PT ;  /* 0x000000070a007c0c */ /* 0x004fe2000bf06270 */
[----:B-1----:R-:W-:-:S05]  /*00a0*/  IMAD R19, R19, UR4, R0 ;  /* 0x0000000413137c24 */ /* 0x002fca000f8e0200 */
[----:B------:R-:W-:-:S13]  /*00b0*/  ISETP.GE.OR P0, PT, R19, UR6, P0 ;  /* 0x0000000613007c0c */ /* 0x000fda0008706670 */
[----:B------:R-:W-:Y:S05]  /*00c0*/  @P0 EXIT ;  /* 0x000000000000094d */ /* 0x000fea0003800000 */
[----:B------:R-:W0:Y:S01]  /*00d0*/  LDC.64 R4, c[0x0][0x3a0] ;  /* 0x0000e800ff047b82 */ /* 0x000e220000000a00 */
[----:B------:R-:W1:Y:S01]  /*00e0*/  LDCU.64 UR8, c[0x0][0x358] ;  /* 0x00006b00ff0877ac */ /* 0x000e620008000a00 */
[----:B------:R-:W-:-:S04]  /*00f0*/  IMAD R3, R10, UR6, R19 ;  /* 0x000000060a037c24 */ /* 0x000fc8000f8e0213 */
[----:B------:R-:W-:-:S04]  /*0100*/  IMAD R18, R3, 0x3, RZ ;  /* 0x0000000303127824 */ /* 0x000fc800078e02ff */
[----:B0-----:R-:W-:-:S05]  /*0110*/  IMAD.WIDE R4, R18, 0x4, R4 ;  /* 0x0000000412047825 */ /* 0x001fca00078e0204 */
[----:B-1----:R-:W2:Y:S04]  /*0120*/  LDG.E R8, desc[UR8][R4.64+0x4] ;  /* 0x0000040804087981 */ /* 0x002ea8000c1e1900 */
[----:B------:R-:W3:Y:S04]  /*0130*/  LDG.E R0, desc[UR8][R4.64] ;  /* 0x0000000804007981 */ /* 0x000ee8000c1e1900 */
[----:B------:R-:W4:Y:S01]  /*0140*/  LDG.E R2, desc[UR8][R4.64+0x8] ;  /* 0x0000080804027981 */ /* 0x000f22000c1e1900 */
[----:B------:R-:W-:Y:S01]  /*0150*/  BSSY.RECONVERGENT B0, `(.L_x_0) ;  /* 0x0000011000007945 */ /* 0x000fe20003800200 */
[----:B--2---:R-:W-:-:S04]  /*0160*/  FMUL R7, R8, R8 ;  /* 0x0000000808077220 */ /* 0x004fc80000400000 */
[----:B---3--:R-:W-:-:S04]  /*0170*/  FFMA R7, R0, R0, R7 ;  /* 0x0000000000077223 */ /* 0x008fc80000000007 */
[----:B----4-:R-:W-:-:S04]  /*0180*/  FFMA R7, R2, R2, R7 ;  /* 0x0000000202077223 */ /* 0x010fc80000000007 */
[----:B------:R0:W1:Y:S01]  /*0190*/  MUFU.RSQ R6, R7 ;  /* 0x0000000700067308 */ /* 0x0000620000001400 */
[----:B------:R-:W-:-:S04]  /*01a0*/  IADD3 R9, PT, PT, R7, -0xd000000, RZ ;  /* 0xf300000007097810 */ /* 0x000fc80007ffe0ff */
[----:B------:R-:W-:-:S13]  /*01b0*/  ISETP.GT.U32.AND P0, PT, R9, 0x727fffff, PT ;  /* 0x727fffff0900780c */ /* 0x000fda0003f04070 */
[----:B01----:R-:W-:Y:S05]  /*01c0*/  @!P0 BRA `(.L_x_1) ;  /* 0x0000000000148947 */ /* 0x003fea0003800000 */
[----:B------:R-:W-:Y:S01]  /*01d0*/  IMAD.MOV.U32 R4, RZ, RZ, R7 ;  /* 0x000000ffff047224 */ /* 0x000fe200078e0007 */
[----:B------:R-:W-:-:S07]  /*01e0*/  MOV R14, 0x200 ;  /* 0x00000200000e7802 */ /* 0x000fce0000000f00 */
[----:B------:R-:W-:Y:S05]  /*01f0*/  CALL.REL.NOINC `($__internal_1_$__cuda_sm20_sqrt_rn_f32_slowpath) ;  /* 0x0000002000b47944 */ /* 0x000fea0003c00000 */
[----:B------:R-:W-:Y:S01]  /*0200*/  MOV R17, R4 ;  /* 0x0000000400117202 */ /* 0x000fe20000000f00 */
[----:B------:R-:W-:Y:S06]  /*0210*/  BRA `(.L_x_2) ;  /* 0x0000000000107947 */ /* 0x000fec0003800000 */
.L_x_1:
[----:B------:R-:W-:Y:S01]  /*0220*/  FMUL.FTZ R4, R7, R6 ;  /* 0x0000000607047220 */ /* 0x000fe20000410000 */
[----:B------:R-:W-:-:S03]  /*0230*/  FMUL.FTZ R6, R6, 0.5 ;  /* 0x3f00000006067820 */ /* 0x000fc60000410000 */
[----:B------:R-:W-:-:S04]  /*0240*/  FFMA R7, -R4, R4, R7 ;  /* 0x0000000404077223 */ /* 0x000fc80000000107 */
[----:B------:R-:W-:-:S07]  /*0250*/  FFMA R17, R7, R6, R4 ;  /* 0x0000000607117223 */ /* 0x000fce0000000004 */
.L_x_2:
[----:B------:R-:W-:Y:S05]  /*0260*/  BSYNC.RECONVERGENT B0 ;  /* 0x0000000000007941 */ /* 0x000fea0003800200 */
.L_x_0:
[----:B------:R-:W-:Y:S01]  /*0270*/  FADD R17, R17, 9.9999999392252902908e-09 ;  /* 0x322bcc7711117421 */ /* 0x000fe20000000000 */
[----:B------:R-:W-:Y:S03]  /*0280*/  BSSY.RECONVERGENT B0, `(.L_x_3) ;  /* 0x000000d000007945 */ /* 0x000fe60003800200 */
[----:B------:R-:W0:Y:S08]  /*0290*/  MUFU.RCP R4, R17 ;  /* 0x0000001100047308 */ /* 0x000e300000001000 */
[----:B------:R-:W1:Y:S01]  /*02a0*/  FCHK P0, R0, R17 ;  /* 0x0000001100007302 */ /* 0x000e620000000000 */
[----:B0-----:R-:W-:-:S04]  /*02b0*/  FFMA R5, -R17, R4, 1 ;  /* 0x3f80000011057423 */ /* 0x001fc80000000104 */
[----:B------:R-:W-:-:S04]  /*02c0*/  FFMA R5, R4, R5, R4 ;  /* 0x0000000504057223 */ /* 0x000fc80000000004 */
[----:B------:R-:W-:-:S04]  /*02d0*/  FFMA R4, R0, R5, RZ ;  /* 0x0000000500047223 */ /* 0x000fc800000000ff */
[----:B------:R-:W-:-:S04]  /*02e0*/  FFMA R9, -R17, R4, R0 ;  /* 0x0000000411097223 */ /* 0x000fc80000000100 */
[----:B------:R-:W-:Y:S01]  /*02f0*/  FFMA R9, R5, R9, R4 ;  /* 0x0000000905097223 */ /* 0x000fe20000000004 */
[----:B-1----:R-:W-:Y:S06]  /*0300*/  @!P0 BRA `(.L_x_4) ;  /* 0x0000000000108947 */ /* 0x002fec0003800000 */
[----:B------:R-:W-:Y:S01]  /*0310*/  IMAD.MOV.U32 R15, RZ, RZ, R17 ;  /* 0x000000ffff0f7224 */ /* 0x000fe200078e0011 */
[----:B------:R-:W-:-:S07]  /*0320*/  MOV R4, 0x340 ;  /* 0x0000034000047802 */ /* 0x000fce0000000f00 */
[----:B------:R-:W-:Y:S05]  /*0330*/  CALL.REL.NOINC `($__internal_2_$__cuda_sm3x_div_rn_noftz_f32_slowpath) ;  /* 0x0000002000c07944 */ /* 0x000fea0003c00000 */
[----:B------:R-:W-:-:S07]  /*0340*/  MOV R9, R0 ;  /* 0x0000000000097202 */ /* 0x000fce0000000f00 */
.L_x_4:
[----:B------:R-:W-:Y:S05]  /*0350*/  BSYNC.RECONVERGENT B0 ;  /* 0x0000000000007941 */ /* 0x000fea0003800200 */
.L_x_3:
[----:B------:R-:W0:Y:S01]  /*0360*/  MUFU.RCP R0, R17 ;  /* 0x0000001100007308 */ /* 0x000e220000001000 */
[----:B------:R-:W-:Y:S07]  /*0370*/  BSSY.RECONVERGENT B0, `(.L_x_5) ;  /* 0x000000d000007945 */ /* 0x000fee0003800200 */
        /* <DEDUP_REMOVED lines=8> */
[----:B------:R-:W-:Y:S02]  /*0400*/  MOV R15, R17 ;  /* 0x00000011000f7202 */ /* 0x000fe40000000f00 */
[----:B------:R-:W-:-:S07]  /*0410*/  MOV R4, 0x430 ;  /* 0x0000043000047802 */ /* 0x000fce0000000f00 */
[----:B------:R-:W-:Y:S05]  /*0420*/  CALL.REL.NOINC `($__internal_2_$__cuda_sm3x_div_rn_noftz_f32_slowpath) ;  /* 0x0000002000847944 */ /* 0x000fea0003c00000 */
[----:B------:R-:W-:-:S07]  /*0430*/  IMAD.MOV.U32 R5, RZ, RZ, R0 ;  /* 0x000000ffff057224 */ /* 0x000fce00078e0000 */
.L_x_6:
[----:B------:R-:W-:Y:S05]  /*0440*/  BSYNC.RECONVERGENT B0 ;  /* 0x0000000000007941 */ /* 0x000fea0003800200 */
.L_x_5:
        /* <DEDUP_REMOVED lines=9> */
[----:B------:R-:W-:Y:S01]  /*04e0*/  MOV R0, R2 ;  /* 0x0000000200007202 */ /* 0x000fe20000000f00 */
[----:B------:R-:W-:Y:S01]  /*04f0*/  IMAD.MOV.U32 R15, RZ, RZ, R17 ;  /* 0x000000ffff0f7224 */ /* 0x000fe200078e0011 */
[----:B------:R-:W-:-:S07]  /*0500*/  MOV R4, 0x520 ;  /* 0x0000052000047802 */ /* 0x000fce0000000f00 */
[----:B------:R-:W-:Y:S05]  /*0510*/  CALL.REL.NOINC `($__internal_2_$__cuda_sm3x_div_rn_noftz_f32_slowpath) ;  /* 0x0000002000487944 */ /* 0x000fea0003c00000 */
[----:B------:R-:W-:-:S07]  /*0520*/  MOV R8, R0 ;  /* 0x0000000000087202 */ /* 0x000fce0000000f00 */
.L_x_8:
[----:B------:R-:W-:Y:S05]  /*0530*/  BSYNC.RECONVERGENT B0 ;  /* 0x0000000000007941 */ /* 0x000fea0003800200 */
.L_x_7:
[----:B------:R-:W0:Y:S01]  /*0540*/  LDC.64 R6, c[0x0][0x3a8] ;  /* 0x0000ea00ff067b82 */ /* 0x000e220000000a00 */
[----:B------:R-:W1:Y:S01]  /*0550*/  LDCU UR4, c[0x0][0x3c0] ;  /* 0x00007800ff0477ac */ /* 0x000e620008000800 */
[----:B0-----:R-:W-:-:S05]  /*0560*/  IMAD.WIDE R6, R3, 0x4, R6 ;  /* 0x0000000403067825 */ /* 0x001fca00078e0206 */
[----:B------:R0:W4:Y:S01]  /*0570*/  LDG.E R17, desc[UR8][R6.64] ;  /* 0x0000000806117981 */ /* 0x000122000c1e1900 */
[----:B-1----:R-:W-:Y:S01]  /*0580*/  I2FP.F32.S32 R15, UR4 ;  /* 0x00000004000f7c45 */ /* 0x002fe20008201400 */
[----:B------:R-:W-:Y:S01]  /*0590*/  BSSY.RECONVERGENT B0, `(.L_x_9) ;  /* 0x000000e000007945 */ /* 0x000fe20003800200 */
[----:B------:R-:W-:Y:S02]  /*05a0*/  I2FP.F32.S32 R0, R19 ;  /* 0x0000001300007245 */ /* 0x000fe40000201400 */
[----:B------:R-:W1:Y:S03]  /*05b0*/  MUFU.RCP R2, R15 ;  /* 0x0000000f00027308 */ /* 0x000e660000001000 */
[----:B------:R-:W-:-:S05]  /*05c0*/  FADD R0, R0, 0.5 ;  /* 0x3f00000000007421 */ /* 0x000fca0000000000 */
[----:B------:R-:W2:Y:S01]  /*05d0*/  FCHK P0, R0, R15 ;  /* 0x0000000f00007302 */ /* 0x000ea20000000000 */
[----:B-1----:R-:W-:-:S04]  /*05e0*/  FFMA R11, -R15, R2, 1 ;  /* 0x3f8000000f0b7423 */ /* 0x002fc80000000102 */
[----:B------:R-:W-:-:S04]  /*05f0*/  FFMA R11, R2, R11, R2 ;  /* 0x0000000b020b7223 */ /* 0x000fc80000000002 */
[----:B------:R-:W-:-:S04]  /*0600*/  FFMA R2, R0, R11, RZ ;  /* 0x0000000b00027223 */ /* 0x000fc800000000ff */
[----:B------:R-:W-:-:S04]  /*0610*/  FFMA R4, -R15, R2, R0 ;  /* 0x000000020f047223 */ /* 0x000fc80000000100 */
[----:B------:R-:W-:Y:S01]  /*0620*/  FFMA R2, R11, R4, R2 ;  /* 0x000000040b027223 */ /* 0x000fe20000000002 */
[----:B0-2---:R-:W-:Y:S06]  /*0630*/  @!P0 BRA `(.L_x_10) ;  /* 0x00000000000c8947 */ /* 0x005fec0003800000 */
[----:B------:R-:W-:-:S07]  /*0640*/  MOV R4, 0x660 ;  /* 0x0000066000047802 */ /* 0x000fce0000000f00 */
[----:B----4-:R-:W-:Y:S05]  /*0650*/  CALL.REL.NOINC `($__internal_2_$__cuda_sm3x_div_rn_noftz_f32_slowpath) ;  /* 0x0000001c00f87944 */ /* 0x010fea0003c00000 */
[----:B------:R-:W-:-:S07]  /*0660*/  IMAD.MOV.U32 R2, RZ, RZ, R0 ;  /* 0x000000ffff027224 */ /* 0x000fce00078e0000 */
.L_x_10:
[----:B------:R-:W-:Y:S05]  /*0670*/  BSYNC.RECONVERGENT B0 ;  /* 0x0000000000007941 */ /* 0x000fea0003800200 */
.L_x_9:
[----:B------:R-:W0:Y:S01]  /*0680*/  LDCU UR4, c[0x0][0x3c4] ;  /* 0x00007880ff0477ac */ /* 0x000e220008000800 */
[----:B------:R-:W-:Y:S01]  /*0690*/  I2FP.F32.U32 R0, R10 ;  /* 0x0000000a00007245 */ /* 0x000fe20000201000 */
[----:B------:R-:W-:Y:S01]  /*06a0*/  BSSY.RECONVERGENT B0, `(.L_x_11) ;  /* 0x000000f000007945 */ /* 0x000fe20003800200 */
[----:B------:R-:W-:-:S03]  /*06b0*/  FADD R10, R2, -0.5 ;  /* 0xbf000000020a7421 */ /* 0x000fc60000000000 */
[----:B------:R-:W-:Y:S01]  /*06c0*/  FADD R0, R0, 0.5 ;  /* 0x3f00000000007421 */ /* 0x000fe20000000000 */
[----:B0-----:R-:W-:-:S04]  /*06d0*/  I2FP.F32.U32 R15, UR4 ;  /* 0x00000004000f7c45 */ /* 0x001fc80008201000 */
        /* <DEDUP_REMOVED lines=8> */
[----:B------:R-:W-:-:S07]  /*0760*/  MOV R4, 0x780 ;  /* 0x0000078000047802 */ /* 0x000fce0000000f00 */
[----:B----4-:R-:W-:Y:S05]  /*0770*/  CALL.REL.NOINC `($__internal_2_$__cuda_sm3x_div_rn_noftz_f32_slowpath) ;  /* 0x0000001c00b07944 */ /* 0x010fea0003c00000 */
[----:B------:R-:W-:-:S07]  /*0780*/  MOV R4, R0 ;  /* 0x0000000000047202 */ /* 0x000fce0000000f00 */
.L_x_12:
[----:B------:R-:W-:Y:S05]  /*0790*/  BSYNC.RECONVERGENT B0 ;  /* 0x0000000000007941 */ /* 0x000fea0003800200 */
.L_x_11:
[----:B------:R-:W0:Y:S01]  /*07a0*/  LDCU.64 UR4, c[0x0][0x3c8] ;  /* 0x00007900ff0477ac */ /* 0x000e220008000a00 */
[----:B------:R-:W1:Y:S01]  /*07b0*/  LDC R6, c[0x0][0x3d0] ;  /* 0x0000f400ff067b82 */ /* 0x000e620000000800 */
[----:B------:R-:W-:Y:S01]  /*07c0*/  FADD R2, R4, -0.5 ;  /* 0xbf00000004027421 */ /* 0x000fe20000000000 */
[----:B------:R-:W-:Y:S03]  /*07d0*/  BSSY.RECONVERGENT B0, `(.L_x_13) ;  /* 0x0000012000007945 */ /* 0x000fe60003800200 */
[----:B0-----:R-:W-:Y:S01]  /*07e0*/  FADD R2, -R2, UR5 ;  /* 0x0000000502027e21 */ /* 0x001fe20008000100 */
[----:B------:R-:W-:-:S03]  /*07f0*/  FADD R0, -R10, UR4 ;  /* 0x000000040a007e21 */ /* 0x000fc60008000100 */
[----:B------:R-:W-:-:S04]  /*0800*/  FMUL R7, R2, R2 ;  /* 0x0000000202077220 */ /* 0x000fc80000400000 */
[----:B------:R-:W-:-:S04]  /*0810*/  FFMA R7, R0, R0, R7 ;  /* 0x0000000000077223 */ /* 0x000fc80000000007 */
[----:B-1----:R-:W-:-:S04]  /*0820*/  FFMA R4, R6, R6, R7 ;  /* 0x0000000606047223 */ /* 0x002fc80000000007 */
[----:B------:R-:W-:Y:S01]  /*0830*/  VIADD R6, R4, 0xf3000000 ;  /* 0xf300000004067836 */ /* 0x000fe20000000000 */
[----:B------:R0:W1:Y:S04]  /*0840*/  MUFU.RSQ R7, R4 ;  /* 0x0000000400077308 */ /* 0x0000680000001400 */
[----:B------:R-:W-:-:S13]  /*0850*/  ISETP.GT.U32.AND P0, PT, R6, 0x727fffff, PT ;  /* 0x727fffff0600780c */ /* 0x000fda0003f04070 */
[----:B01----:R-:W-:Y:S05]  /*0860*/  @!P0 BRA `(.L_x_14) ;  /* 0x0000000000108947 */ /* 0x003fea0003800000 */
[----:B------:R-:W-:-:S07]  /*0870*/  MOV R14, 0x890 ;  /* 0x00000890000e7802 */ /* 0x000fce0000000f00 */
[----:B----4-:R-:W-:Y:S05]  /*0880*/  CALL.REL.NOINC `($__internal_1_$__cuda_sm20_sqrt_rn_f32_slowpath) ;  /* 0x0000001c00107944 */ /* 0x010fea0003c00000 */
[----:B------:R-:W-:Y:S01]  /*0890*/  MOV R19, R4 ;  /* 0x0000000400137202 */ /* 0x000fe20000000f00 */
[----:B------:R-:W-:Y:S06]  /*08a0*/  BRA `(.L_x_15) ;  /* 0x0000000000107947 */ /* 0x000fec0003800000 */
.L_x_14:
[----:B------:R-:W-:Y:S01]  /*08b0*/  FMUL.FTZ R19, R4, R7 ;  /* 0x0000000704137220 */ /* 0x000fe20000410000 */
[----:B------:R-:W-:-:S03]  /*08c0*/  FMUL.FTZ R6, R7, 0.5 ;  /* 0x3f00000007067820 */ /* 0x000fc60000410000 */
[----:B------:R-:W-:-:S04]  /*08d0*/  FFMA R4, -R19, R19, R4 ;  /* 0x0000001313047223 */ /* 0x000fc80000000104 */
[----:B------:R-:W-:-:S07]  /*08e0*/  FFMA R19, R4, R6, R19 ;  /* 0x0000000604137223 */ /* 0x000fce0000000013 */
.L_x_15:
[----:B------:R-:W-:Y:S05]  /*08f0*/  BSYNC.RECONVERGENT B0 ;  /* 0x0000000000007941 */ /* 0x000fea0003800200 */
.L_x_13:
        /* <DEDUP_REMOVED lines=12> */
[----:B----4-:R-:W-:Y:S05]  /*09c0*/  CALL.REL.NOINC `($__internal_2_$__cuda_sm3x_div_rn_noftz_f32_slowpath) ;  /* 0x0000001c001c7944 */ /* 0x010fea0003c00000 */
[----:B------:R-:W-:-:S07]  /*09d0*/  MOV R12, R0 ;  /* 0x00000000000c7202 */ /* 0x000fce0000000f00 */
.L_x_17:
[----:B------:R-:W-:Y:S05]  /*09e0*/  BSYNC.RECONVERGENT B0 ;  /* 0x0000000000007941 */ /* 0x000fea0003800200 */
.L_x_16:
        /* <DEDUP_REMOVED lines=12> */
[----:B----4-:R-:W-:Y:S05]  /*0ab0*/  CALL.REL.NOINC `($__internal_2_$__cuda_sm3x_div_rn_noftz_f32_slowpath) ;  /* 0x0000001800e07944 */ /* 0x010fea0003c00000 */
[----:B------:R-:W-:-:S07]  /*0ac0*/  IMAD.MOV.U32 R10, RZ, RZ, R0 ;  /* 0x000000ffff0a7224 */ /* 0x000fce00078e0000 */
.L_x_19:
[----:B------:R-:W-:Y:S05]  /*0ad0*/  BSYNC.RECONVERGENT B0 ;  /* 0x0000000000007941 */ /* 0x000fea0003800200 */
.L_x_18:
[----:B------:R-:W0:Y:S01]  /*0ae0*/  LDCU UR4, c[0x0][0x3d0] ;  /* 0x00007a00ff0477ac */ /* 0x000e220008000800 */
[----:B------:R-:W1:Y:S01]  /*0af0*/  MUFU.RCP R0, R19 ;  /* 0x0000001300007308 */ /* 0x000e620000001000 */
[----:B------:R-:W-:Y:S01]  /*0b00*/  BSSY.RECONVERGENT B0, `(.L_x_20) ;  /* 0x000000f000007945 */ /* 0x000fe20003800200 */
[----:B0-----:R-:W-:Y:S01]  /*0b10*/  MOV R2, UR4 ;  /* 0x0000000400027c02 */ /* 0x001fe20008000f00 */
[----:B-1----:R-:W-:-:S05]  /*0b20*/  FFMA R23, -R19, R0, 1 ;  /* 0x3f80000013177423 */ /* 0x002fca0000000100 */
[----:B------:R-:W0:Y:S01]  /*0b30*/  FCHK P0, R2, R19 ;  /* 0x0000001302007302 */ /* 0x000e220000000000 */
[----:B------:R-:W-:-:S04]  /*0b40*/  FFMA R23, R0, R23, R0 ;  /* 0x0000001700177223 */ /* 0x000fc80000000000 */
[----:B------:R-:W-:-:S04]  /*0b50*/  FFMA R0, R23, UR4, RZ ;  /* 0x0000000417007c23 */ /* 0x000fc800080000ff */
[----:B------:R-:W-:-:S04]  /*0b60*/  FFMA R7, -R19, R0, UR4 ;  /* 0x0000000413077e23 */ /* 0x000fc80008000100 */
[----:B------:R-:W-:Y:S01]  /*0b70*/  FFMA R23, R23, R7, R0 ;  /* 0x0000000717177223 */ /* 0x000fe20000000000 */
[----:B0-----:R-:W-:Y:S06]  /*0b80*/  @!P0 BRA `(.L_x_21) ;  /* 0x0000000000188947 */ /* 0x001fec0003800000 */
[----:B------:R-:W0:Y:S01]  /*0b90*/  LDCU UR4, c[0x0][0x3d0] ;  /* 0x00007a00ff0477ac */ /* 0x000e220008000800 */
[----:B------:R-:W-:Y:S01]  /*0ba0*/  IMAD.MOV.U32 R15, RZ, RZ, R19 ;  /* 0x000000ffff0f7224 */ /* 0x000fe200078e0013 */
[----:B------:R-:W-:Y:S02]  /*0bb0*/  MOV R4, 0xbe0 ;  /* 0x00000be000047802 */ /* 0x000fe40000000f00 */
[----:B0-----:R-:W-:-:S07]  /*0bc0*/  MOV R0, UR4 ;  /* 0x0000000400007c02 */ /* 0x001fce0008000f00 */
[----:B----4-:R-:W-:Y:S05]  /*0bd0*/  CALL.REL.NOINC `($__internal_2_$__cuda_sm3x_div_rn_noftz_f32_slowpath) ;  /* 0x0000001800987944 */ /* 0x010fea0003c00000 */
[----:B------:R-:W-:-:S07]  /*0be0*/  IMAD.MOV.U32 R23, RZ, RZ, R0 ;  /* 0x000000ffff177224 */ /* 0x000fce00078e0000 */
.L_x_21:
[----:B------:R-:W-:Y:S05]  /*0bf0*/  BSYNC.RECONVERGENT B0 ;  /* 0x0000000000007941 */ /* 0x000fea0003800200 */
.L_x_20:
[----:B------:R-:W-:Y:S01]  /*0c00*/  FSETP.GT.AND P2, PT, |R8|, |R9|, PT ;  /* 0x400000090800720b */ /* 0x000fe20003f44200 */
[----:B------:R-:W-:Y:S01]  /*0c10*/  FMUL R7, R10, R5 ;  /* 0x000000050a077220 */ /* 0x000fe20000400000 */
[----:B------:R-:W-:Y:S02]  /*0c20*/  BSSY.RECONVERGENT B0, `(.L_x_22) ;  /* 0x0000012000007945 */ /* 0x000fe40003800200 */
[-C--:B------:R-:W-:Y:S01]  /*0c30*/  FSEL R2, |R8|, |R9|.reuse, P2 ;  /* 0x4000000908027208 */ /* 0x080fe20001000200 */
[----:B------:R-:W-:Y:S01]  /*0c40*/  FFMA R20, R12, R9, R7 ;  /* 0x000000090c147223 */ /* 0x000fe20000000007 */
[-C--:B------:R-:W-:Y:S02]  /*0c50*/  FSEL R0, |R9|, |R8|.reuse, P2 ;  /* 0x4000000809007208 */ /* 0x080fe40001000200 */
[----:B------:R-:W0:Y:S01]  /*0c60*/  MUFU.RCP R11, R2 ;  /* 0x00000002000b7308 */ /* 0x000e220000001000 */
[----:B------:R-:W-:-:S05]  /*0c70*/  FFMA R20, R23, R8, R20 ;  /* 0x0000000817147223 */ /* 0x000fca0000000014 */
[----:B------:R-:W-:Y:S02]  /*0c80*/  FMNMX R16, RZ, R20, !PT ;  /* 0x00000014ff107209 */ /* 0x000fe40007800000 */
[----:B------:R-:W1:Y:S01]  /*0c90*/  FCHK P0, R0, R2 ;  /* 0x0000000200007302 */ /* 0x000e620000000000 */
[----:B0-----:R-:W-:-:S04]  /*0ca0*/  FFMA R4, -R2, R11, 1 ;  /* 0x3f80000002047423 */ /* 0x001fc8000000010b */
[----:B------:R-:W-:-:S04]  /*0cb0*/  FFMA R11, R11, R4, R11 ;  /* 0x000000040b0b7223 */ /* 0x000fc8000000000b */
[----:B------:R-:W-:-:S04]  /*0cc0*/  FFMA R4, R0, R11, RZ ;  /* 0x0000000b00047223 */ /* 0x000fc800000000ff */
[----:B------:R-:W-:-:S04]  /*0cd0*/  FFMA R6, -R2, R4, R0 ;  /* 0x0000000402067223 */ /* 0x000fc80000000100 */
[----:B------:R-:W-:Y:S01]  /*0ce0*/  FFMA R4, R11, R6, R4 ;  /* 0x000000060b047223 */ /* 0x000fe20000000004 */
[----:B-1----:R-:W-:Y:S06]  /*0cf0*/  @!P0 BRA `(.L_x_23) ;  /* 0x0000000000108947 */ /* 0x002fec0003800000 */
[----:B------:R-:W-:Y:S02]  /*0d00*/  MOV R15, R2 ;  /* 0x00000002000f7202 */ /* 0x000fe40000000f00 */
[----:B------:R-:W-:-:S07]  /*0d10*/  MOV R4, 0xd30 ;  /* 0x00000d3000047802 */ /* 0x000fce0000000f00 */
[----:B----4-:R-:W-:Y:S05]  /*0d20*/  CALL.REL.NOINC `($__internal_2_$__cuda_sm3x_div_rn_noftz_f32_slowpath) ;  /* 0x0000001800447944 */ /* 0x010fea0003c00000 */
[----:B------:R-:W-:-:S07]  /*0d30*/  IMAD.MOV.U32 R4, RZ, RZ, R0 ;  /* 0x000000ffff047224 */ /* 0x000fce00078e0000 */
.L_x_23:
[----:B------:R-:W-:Y:S05]  /*0d40*/  BSYNC.RECONVERGENT B0 ;  /* 0x0000000000007941 */ /* 0x000fea0003800200 */
.L_x_22:
[----:B------:R-:W-:Y:S01]  /*0d50*/  HFMA2 R11, -RZ, RZ, 1.75, 0 ;  /* 0x3f000000ff0b7431 */ /* 0x000fe200000001ff */
[----:B------:R-:W-:Y:S01]  /*0d60*/  FMNMX R0, R5, 1, PT ;  /* 0x3f80000005007809 */ /* 0x000fe20003800000 */
[----:B------:R-:W-:Y:S02]  /*0d70*/  IMAD.MOV.U32 R7, RZ, RZ, 0x3b33710b ;  /* 0x3b33710bff077424 */ /* 0x000fe400078e00ff */
[----:B------:R-:W-:Y:S01]  /*0d80*/  FMUL R6, R4, R4 ;  /* 0x0000000404067220 */ /* 0x000fe20000400000 */
[----:B------:R-:W-:Y:S01]  /*0d90*/  MOV R19, 0x3f6ee581 ;  /* 0x3f6ee58100137802 */ /* 0x000fe20000000f00 */
[----:B------:R-:W-:Y:S01]  /*0da0*/  IMAD.MOV.U32 R15, RZ, RZ, 0x3d4dd2f7 ;  /* 0x3d4dd2f7ff0f7424 */ /* 0x000fe200078e00ff */
[----:B------:R-:W-:Y:S01]  /*0db0*/  FMNMX R0, R0, -1, !PT ;  /* 0xbf80000000007809 */ /* 0x000fe20007800000 */
[----:B------:R-:W-:Y:S01]  /*0dc0*/  FFMA R7, R6, R7, -0.015681877732276916504 ;  /* 0xbc80774806077423 */ /* 0x000fe20000000007 */
[----:B------:R-:W-:Y:S01]  /*0dd0*/  FSETP.NEU.AND P3, PT, |R9|, |R8|, PT ;  /* 0x400000080900720b */ /* 0x000fe20003f6d200 */
[----:B------:R-:W-:Y:S01]  /*0de0*/  IMAD.MOV.U32 R24, RZ, RZ, 0x6dc9c883 ;  /* 0x6dc9c883ff187424 */ /* 0x000fe200078e00ff */
[C---:B------:R-:W-:Y:S01]  /*0df0*/  FSETP.NEU.AND P1, PT, |R0|.reuse, 1, PT ;  /* 0x3f8000000000780b */ /* 0x040fe20003f2d200 */
[----:B------:R-:W-:Y:S01]  /*0e00*/  FFMA R11, |R0|, -R11, 0.5 ;  /* 0x3f000000000b7423 */ /* 0x000fe20000000a0b */
[----:B------:R-:W-:Y:S01]  /*0e10*/  FFMA R7, R6, R7, 0.042200751602649688721 ;  /* 0x3d2cdab206077423 */ /* 0x000fe20000000007 */
[----:B------:R-:W-:Y:S01]  /*0e20*/  FSETP.GT.AND P0, PT, |R0|, 0.56000000238418579102, PT ;  /* 0x3f0f5c290000780b */ /* 0x000fe20003f04200 */
[----:B------:R-:W-:Y:S01]  /*0e30*/  UMOV UR4, 0x0 ;  /* 0x0000000000047882 */ /* 0x000fe20000000000 */
[----:B------:R-:W0:Y:S01]  /*0e40*/  MUFU.RSQ R14, R11 ;  /* 0x0000000b000e7308 */ /* 0x000e220000001400 */
[----:B------:R-:W-:Y:S01]  /*0e50*/  FFMA R7, R6, R7, -0.074792981147766113281 ;  /* 0xbd992d1006077423 */ /* 0x000fe20000000007 */
[----:B------:R-:W-:Y:S01]  /*0e60*/  MOV R25, 0x3fc45f30 ;  /* 0x3fc45f3000197802 */ /* 0x000fe20000000f00 */
[----:B------:R-:W-:-:S02]  /*0e70*/  UMOV UR5, 0x3fe00000 ;  /* 0x3fe0000000057882 */ /* 0x000fc40000000000 */
[----:B------:R-:W-:-:S04]  /*0e80*/  FFMA R7, R6, R7, 0.10640415549278259277 ;  /* 0x3dd9ea6c06077423 */ /* 0x000fc80000000007 */
[----:B------:R-:W-:-:S04]  /*0e90*/  FFMA R7, R6, R7, -0.14207722246646881104 ;  /* 0xbe117cb106077423 */ /* 0x000fc80000000007 */
[----:B------:R-:W-:Y:S01]  /*0ea0*/  FFMA R7, R6, R7, 0.19993925094604492188 ;  /* 0x3e4cbce006077423 */ /* 0x000fe20000000007 */
[----:B0-----:R-:W-:Y:S01]  /*0eb0*/  FMUL R13, R11, R14 ;  /* 0x0000000e0b0d7220 */ /* 0x001fe20000400000 */
[----:B------:R-:W-:Y:S02]  /*0ec0*/  FMUL R14, R14, -0.5 ;  /* 0xbf0000000e0e7820 */ /* 0x000fe40000400000 */
[C---:B------:R-:W-:Y:S02]  /*0ed0*/  FFMA R7, R6.reuse, R7, -0.33333197236061096191 ;  /* 0xbeaaaa7d06077423 */ /* 0x040fe40000000007 */
[----:B------:R-:W-:Y:S02]  /*0ee0*/  FFMA R14, R13, R14, 0.5 ;  /* 0x3f0000000d0e7423 */ /* 0x000fe4000000000e */
[----:B------:R-:W-:Y:S01]  /*0ef0*/  FMUL R7, R6, R7 ;  /* 0x0000000706077220 */ /* 0x000fe20000400000 */
[----:B------:R-:W-:Y:S01]  /*0f00*/  FSEL R6, R19, 1.8663789033889770508, P2 ;  /* 0x3feee58113067808 */ /* 0x000fe20001000000 */
[----:B------:R-:W-:-:S02]  /*0f10*/  FFMA R14, R13, R14, R13 ;  /* 0x0000000e0d0e7223 */ /* 0x000fc4000000000d */
[----:B------:R-:W-:-:S03]  /*0f20*/  FFMA R7, R7, R4, R4 ;  /* 0x0000000407077223 */ /* 0x000fc60000000004 */
[----:B------:R-:W-:Y:S01]  /*0f30*/  FSEL R11, R14, RZ, P1 ;  /* 0x000000ff0e0b7208 */ /* 0x000fe20000800000 */
[----:B------:R-:W-:Y:S01]  /*0f40*/  FFMA R4, R19, 1.6832555532455444336, -R7 ;  /* 0x3fd774eb13047823 */ /* 0x000fe20000000807 */
[----:B------:R-:W-:Y:S02]  /*0f50*/  ISETP.GE.AND P1, PT, R9, RZ, PT ;  /* 0x000000ff0900720c */ /* 0x000fe40003f26270 */
[----:B------:R-:W-:Y:S02]  /*0f60*/  FSEL R13, R11, |R0|, P0 ;  /* 0x400000000b0d7208 */ /* 0x000fe40000000000 */
[-C--:B------:R-:W-:Y:S02]  /*0f70*/  FSEL R11, R4, R7.reuse, P2 ;  /* 0x00000007040b7208 */ /* 0x080fe40001000000 */
[----:B------:R-:W-:Y:S01]  /*0f80*/  FSEL R7, R7, -R7, P2 ;  /* 0x8000000707077208 */ /* 0x000fe20001000000 */
[----:B------:R-:W-:Y:S01]  /*0f90*/  FMUL R14, R13, R13 ;  /* 0x0000000d0d0e7220 */ /* 0x000fe20000400000 */
[----:B------:R-:W-:Y:S01]  /*0fa0*/  FSETP.NEU.AND P2, PT, R2, RZ, PT ;  /* 0x000000ff0200720b */ /* 0x000fe20003f4d000 */
[----:B------:R-:W-:-:S02]  /*0fb0*/  HFMA2 R2, -RZ, RZ, 2.04296875, -15.78125 ;  /* 0x4016cbe4ff027431 */ /* 0x000fc400000001ff */
[----:B------:R-:W-:Y:S02]  /*0fc0*/  FFMA R15, R14, R15, 0.018773360177874565125 ;  /* 0x3c99ca970e0f7423 */ /* 0x000fe4000000000f */
[----:B------:R-:W-:Y:S02]  /*0fd0*/  @!P1 FFMA R11, R6, 1.6832555532455444336, R7 ;  /* 0x3fd774eb060b9823 */ /* 0x000fe40000000007 */
[----:B------:R-:W-:-:S04]  /*0fe0*/  FFMA R15, R14, R15, 0.046769052743911743164 ;  /* 0x3d3f90e80e0f7423 */ /* 0x000fc8000000000f */
[----:B------:R-:W-:Y:S01]  /*0ff0*/  FFMA R15, R14, R15, 0.074823014438152313232 ;  /* 0x3d993ccf0e0f7423 */ /* 0x000fe2000000000f */
[----:B------:R-:W-:Y:S01]  /*1000*/  @!P3 FSEL R11, R2, 0.78539818525314331055, !P1 ;  /* 0x3f490fdb020bb808 */ /* 0x000fe20004800000 */
[----:B------:R-:W-:Y:S01]  /*1010*/  FADD R2, |R8|, |R9| ;  /* 0x4000000908027221 */ /* 0x000fe20000000200 */
[----:B------:R-:W-:Y:S01]  /*1020*/  @!P2 FSEL R11, RZ, 3.1415927410125732422, P1 ;  /* 0x40490fdbff0ba808 */ /* 0x000fe20000800000 */
[----:B------:R-:W-:-:S03]  /*1030*/  FFMA R15, R14, R15, 0.16667181253433227539 ;  /* 0x3e2aac040e0f7423 */ /* 0x000fc6000000000f */
[----:B------:R-:W-:Y:S01]  /*1040*/  FSETP.NAN.AND P1, PT, R2, R2, PT ;  /* 0x000000020200720b */ /* 0x000fe20003f28000 */
[----:B------:R-:W-:Y:S01]  /*1050*/  FMUL R14, R14, R15 ;  /* 0x0000000f0e0e7220 */ /* 0x000fe20000400000 */
[----:B------:R-:W-:-:S03]  /*1060*/  LOP3.LUT R11, R11, 0x80000000, R8, 0xb8, !PT ;  /* 0x800000000b0b7812 */ /* 0x000fc600078eb808 */
[----:B------:R-:W-:Y:S01]  /*1070*/  FFMA R13, R13, R14, R13 ;  /* 0x0000000e0d0d7223 */ /* 0x000fe2000000000d */
[----:B------:R-:W-:-:S03]  /*1080*/  FSEL R11, R2, R11, P1 ;  /* 0x0000000b020b7208 */ /* 0x000fc60000800000 */
[----:B------:R-:W-:Y:S01]  /*1090*/  FMUL R4, R13, -2 ;  /* 0xc00000000d047820 */ /* 0x000fe20000400000 */
[----:B------:R-:W0:Y:S03]  /*10a0*/  F2F.F64.F32 R6, R11 ;  /* 0x0000000b00067310 */ /* 0x000e260000201800 */
[----:B------:R-:W-:-:S05]  /*10b0*/  @P0 FFMA R13, R19, 1.6832555532455444336, R4 ;  /* 0x3fd774eb130d0823 */ /* 0x000fca0000000004 */
[C---:B------:R-:W-:Y:S02]  /*10c0*/  LOP3.LUT R0, R13.reuse, 0x80000000, R0, 0xb8, !PT ;  /* 0x800000000d007812 */ /* 0x040fe400078eb800 */
[----:B------:R-:W-:-:S04]  /*10d0*/  FSETP.NAN.AND P0, PT, R13, R13, PT ;  /* 0x0000000d0d00720b */ /* 0x000fc80003f08000 */
[----:B------:R-:W-:Y:S01]  /*10e0*/  FSEL R0, R0, R13, !P0 ;  /* 0x0000000d00007208 */ /* 0x000fe20004000000 */
[----:B0-----:R-:W-:Y:S01]  /*10f0*/  DFMA R6, R6, R24, UR4 ;  /* 0x0000000406067e2b */ /* 0x001fe20008000018 */
[----:B------:R-:W-:Y:S02]  /*1100*/  IMAD.MOV.U32 R25, RZ, RZ, 0x3fd45f30 ;  /* 0x3fd45f30ff197424 */ /* 0x000fe400078e00ff */
[----:B------:R-:W0:Y:S08]  /*1110*/  F2F.F64.F32 R14, R0 ;  /* 0x00000000000e7310 */ /* 0x000e300000201800 */
[----:B------:R-:W1:Y:S01]  /*1120*/  F2F.F32.F64 R2, R6 ;  /* 0x0000000600027310 */ /* 0x000e620000301000 */
[----:B0-----:R-:W-:Y:S01]  /*1130*/  DFMA R14, R14, -R24, UR4 ;  /* 0x000000040e0e7e2b */ /* 0x001fe20008000818 */
[----:B------:R-:W0:Y:S01]  /*1140*/  LDCU UR4, c[0x0][0x388] ;  /* 0x00007100ff0477ac */ /* 0x000e220008000800 */
[----:B------:R-:W-:-:S05]  /*1150*/  UMOV UR5, URZ ;  /* 0x000000ff00057c82 */ /* 0x000fca0008000000 */
[----:B-1----:R-:W1:Y:S08]  /*1160*/  FRND.FLOOR R11, R2 ;  /* 0x00000002000b7307 */ /* 0x002e700000205000 */
[----:B------:R-:W2:Y:S01]  /*1170*/  F2F.F32.F64 R14, R14 ;  /* 0x0000000e000e7310 */ /* 0x000ea20000301000 */
[----:B-1----:R-:W-:Y:S01]  /*1180*/  FADD R24, R2, -R11 ;  /* 0x8000000b02187221 */ /* 0x002fe20000000000 */
[----:B------:R-:W-:Y:S01]  /*1190*/  HFMA2 R11, -RZ, RZ, -3, 0 ;  /* 0xc2000000ff0b7431 */ /* 0x000fe200000001ff */
[----:B--2---:R-:W-:-:S04]  /*11a0*/  FSETP.GEU.AND P0, PT, R14, RZ, PT ;  /* 0x000000ff0e00720b */ /* 0x004fc80003f0e000 */
[----:B------:R-:W-:-:S04]  /*11b0*/  FSEL R25, R14, RZ, P0 ;  /* 0x000000ff0e197208 */ /* 0x000fc80000000000 */
[----:B------:R-:W-:-:S04]  /*11c0*/  FMNMX.NAN R25, R25, 1, PT ;  /* 0x3f80000019197809 */ /* 0x000fc80003820000 */
[----:B0-----:R0:W5:Y:S01]  /*11d0*/  TEX.LL R11, R6, R24, R11, UR4, 2D, 0x7 ;  /* 0x28ff040b18067f60 */ /* 0x00116200089e070b */
[----:B------:R-:W1:Y:S08]  /*11e0*/  LDC.64 R28, c[0x0][0x3b0] ;  /* 0x0000ec00ff1c7b82 */ /* 0x000e700000000a00 */
[----:B------:R-:W2:Y:S01]  /*11f0*/  LDC.64 R30, c[0x0][0x398] ;  /* 0x0000e600ff1e7b82 */ /* 0x000ea20000000a00 */
[----:B-1----:R-:W-:-:S05]  /*1200*/  IMAD.WIDE R28, R3, 0x4, R28 ;  /* 0x00000004031c7825 */ /* 0x002fca00078e021c */
[----:B------:R-:W3:Y:S01]  /*1210*/  LDG.E R21, desc[UR8][R28.64] ;  /* 0x000000081c157981 */ /* 0x000ee2000c1e1900 */
[----:B--2---:R-:W-:-:S05]  /*1220*/  IMAD.WIDE R30, R18, 0x4, R30 ;  /* 0x00000004121e7825 */ /* 0x004fca00078e021e */
[----:B------:R-:W2:Y:S04]  /*1230*/  LDG.E R19, desc[UR8][R30.64] ;  /* 0x000000081e137981 */ /* 0x000ea8000c1e1900 */
[----:B------:R1:W4:Y:S04]  /*1240*/  LDG.E R18, desc[UR8][R30.64+0x4] ;  /* 0x000004081e127981 */ /* 0x000328000c1e1900 */
[----:B------:R1:W4:Y:S01]  /*1250*/  LDG.E R2, desc[UR8][R30.64+0x8] ;  /* 0x000008081e027981 */ /* 0x000322000c1e1900 */
[----:B------:R-:W0:Y:S01]  /*1260*/  MUFU.RCP64H R27, 3.1415920257568359375 ;  /* 0x400921fb001b7908 */ /* 0x000e220000001800 */
[----:B------:R-:W-:-:S02]  /*1270*/  HFMA2 R15, -RZ, RZ, 2.017578125, 0.01168060302734375 ;  /* 0x400921fbff0f7431 */ /* 0x000fc400000001ff */
[----:B------:R-:W-:Y:S02]  /*1280*/  IMAD.MOV.U32 R14, RZ, RZ, 0x54442d18 ;  /* 0x54442d18ff0e7424 */ /* 0x000fe400078e00ff */
[----:B------:R-:W-:Y:S02]  /*1290*/  IMAD.MOV.U32 R26, RZ, RZ, 0x1 ;  /* 0x00000001ff1a7424 */ /* 0x000fe400078e00ff */
[----:B------:R-:W-:-:S04]  /*12a0*/  FADD R13, R20, R20 ;  /* 0x00000014140d7221 */ /* 0x000fc80000000000 */
[----:B0-----:R-:W-:Y:S01]  /*12b0*/  DFMA R24, R26, -R14, 1 ;  /* 0x3ff000001a18742b */ /* 0x001fe2000000080e */
[C---:B------:R-:W-:Y:S01]  /*12c0*/  FFMA R9, R13.reuse, -R9, R12 ;  /* 0x800000090d097223 */ /* 0x040fe2000000000c */
[----:B------:R-:W-:-:S06]  /*12d0*/  FFMA R8, R13, -R8, R23 ;  /* 0x800000080d087223 */ /* 0x000fcc0000000017 */
[----:B------:R-:W-:Y:S01]  /*12e0*/  DFMA R24, R24, R24, R24 ;  /* 0x000000181818722b */ /* 0x000fe20000000018 */
[----:B------:R-:W-:-:S07]  /*12f0*/  FFMA R5, R13, -R5, R10 ;  /* 0x800000050d057223 */ /* 0x000fce000000000a */
[----:B------:R-:W-:-:S08]  /*1300*/  DFMA R26, R26, R24, R26 ;  /* 0x000000181a1a722b */ /* 0x000fd0000000001a */
[----:B------:R-:W-:-:S08]  /*1310*/  DFMA R24, R26, -R14, 1 ;  /* 0x3ff000001a18742b */ /* 0x000fd0000000080e */
[----:B------:R-:W-:Y:S01]  /*1320*/  DFMA R24, R26, R24, R26 ;  /* 0x000000181a18722b */ /* 0x000fe2000000001a */
[----:B------:R-:W-:Y:S01]  /*1330*/  UMOV UR4, 0x54442d18 ;  /* 0x54442d1800047882 */ /* 0x000fe20000000000 */
[----:B------:R-:W-:Y:S01]  /*1340*/  BSSY.RECONVERGENT B0, `(.L_x_24) ;  /* 0x0000013000007945 */ /* 0x000fe20003800200 */
[----:B------:R-:W-:Y:S01]  /*1350*/  MOV R35, 0x400921fb ;  /* 0x400921fb00237802 */ /* 0x000fe20000000f00 */
[----:B---3--:R-:W-:Y:S01]  /*1360*/  FADD R10, -R21, 1 ;  /* 0x3f800000150a7421 */ /* 0x008fe20000000100 */
[----:B--2--5:R-:W-:-:S04]  /*1370*/  FMUL R13, R6, R19 ;  /* 0x00000013060d7220 */ /* 0x024fc80000400000 */
[----:B------:R-:W-:-:S06]  /*1380*/  FMUL R22, R10, R13 ;  /* 0x0000000d0a167220 */ /* 0x000fcc0000400000 */
[----:B------:R-:W0:Y:S02]  /*1390*/  F2F.F64.F32 R22, R22 ;  /* 0x0000001600167310 */ /* 0x000e240000201800 */
[----:B0-----:R-:W-:-:S08]  /*13a0*/  DMUL R12, R22, R24 ;  /* 0x00000018160c7228 */ /* 0x001fd00000000000 */
[----:B------:R-:W-:-:S08]  /*13b0*/  DFMA R14, R12, -R14, R22 ;  /* 0x8000000e0c0e722b */ /* 0x000fd00000000016 */
[----:B------:R-:W-:Y:S01]  /*13c0*/  DFMA R12, R24, R14, R12 ;  /* 0x0000000e180c722b */ /* 0x000fe2000000000c */
[----:B------:R-:W-:-:S09]  /*13d0*/  FSETP.GEU.AND P1, PT, |R23|, 6.5827683646048100446e-37, PT ;  /* 0x036000001700780b */ /* 0x000fd20003f2e200 */
[----:B------:R-:W-:-:S05]  /*13e0*/  FFMA R0, RZ, 2.1426990032196044922, R13 ;  /* 0x400921fbff007823 */ /* 0x000fca000000000d */
[----:B------:R-:W-:-:S13]  /*13f0*/  FSETP.GT.AND P0, PT, |R0|, 1.469367938527859385e-39, PT ;  /* 0x001000000000780b */ /* 0x000fda0003f04200 */
[----:B-1----:R-:W-:Y:S05]  /*1400*/  @P0 BRA P1, `(.L_x_25) ;  /* 0x0000000000180947 */ /* 0x002fea0000800000 */
[----:B------:R-:W-:Y:S01]  /*1410*/  IMAD.MOV.U32 R6, RZ, RZ, R22 ;  /* 0x000000ffff067224 */ /* 0x000fe200078e0016 */
[----:B------:R-:W-:Y:S02]  /*1420*/  MOV R13, R23 ;  /* 0x00000017000d7202 */ /* 0x000fe40000000f00 */
[----:B------:R-:W-:-:S07]  /*1430*/  MOV R0, 0x1450 ;  /* 0x0000145000007802 */ /* 0x000fce0000000f00 */
[----:B----4-:R-:W-:Y:S05]  /*1440*/  CALL.REL.NOINC `($__internal_0_$__cuda_sm20_div_rn_f64_full) ;  /* 0x0000000800ac7944 */ /* 0x010fea0003c00000 */
[----:B------:R-:W-:Y:S01]  /*1450*/  IMAD.MOV.U32 R12, RZ, RZ, R26 ;  /* 0x000000ffff0c7224 */ /* 0x000fe200078e001a */
[----:B------:R-:W-:-:S07]  /*1460*/  MOV R13, R27 ;  /* 0x0000001b000d7202 */ /* 0x000fce0000000f00 */
.L_x_25:
[----:B------:R-:W-:Y:S05]  /*1470*/  BSYNC.RECONVERGENT B0 ;  /* 0x0000000000007941 */ /* 0x000fea0003800200 */
.L_x_24:
[----:B------:R-:W0:Y:S01]  /*1480*/  MUFU.RCP64H R23, 3.1415920257568359375 ;  /* 0x400921fb00177908 */ /* 0x000e220000001800 */
[----:B------:R-:W-:Y:S02]  /*1490*/  HFMA2 R15, -RZ, RZ, 2.017578125, 0.01168060302734375 ;  /* 0x400921fbff0f7431 */ /* 0x000fe400000001ff */
[----:B------:R-:W-:Y:S02]  /*14a0*/  IMAD.MOV.U32 R14, RZ, RZ, 0x54442d18 ;  /* 0x54442d18ff0e7424 */ /* 0x000fe400078e00ff */
[----:B----4-:R-:W-:Y:S01]  /*14b0*/  FMUL R7, R7, R18 ;  /* 0x0000001207077220 */ /* 0x010fe20000400000 */
[----:B------:R-:W-:Y:S01]  /*14c0*/  IMAD.MOV.U32 R22, RZ, RZ, 0x1 ;  /* 0x00000001ff167424 */ /* 0x000fe200078e00ff */
[----:B------:R-:W-:Y:S02]  /*14d0*/  BSSY.RECONVERGENT B0, `(.L_x_26) ;  /* 0x0000015000007945 */ /* 0x000fe40003800200 */
[----:B------:R-:W-:-:S06]  /*14e0*/  FMUL R7, R10, R7 ;  /* 0x000000070a077220 */ /* 0x000fcc0000400000 */
[----:B------:R-:W1:Y:S01]  /*14f0*/  F2F.F64.F32 R6, R7 ;  /* 0x0000000700067310 */ /* 0x000e620000201800 */
[----:B0-----:R-:W-:-:S08]  /*1500*/  DFMA R24, R22, -R14, 1 ;  /* 0x3ff000001618742b */ /* 0x001fd0000000080e */
[----:B------:R-:W-:Y:S01]  /*1510*/  DFMA R24, R24, R24, R24 ;  /* 0x000000181818722b */ /* 0x000fe20000000018 */
[----:B-1----:R-:W-:-:S07]  /*1520*/  FSETP.GEU.AND P1, PT, |R7|, 6.5827683646048100446e-37, PT ;  /* 0x036000000700780b */ /* 0x002fce0003f2e200 */
[----:B------:R-:W-:-:S08]  /*1530*/  DFMA R22, R22, R24, R22 ;  /* 0x000000181616722b */ /* 0x000fd00000000016 */
[----:B------:R-:W-:-:S08]  /*1540*/  DFMA R24, R22, -R14, 1 ;  /* 0x3ff000001618742b */ /* 0x000fd0000000080e */
[----:B------:R-:W-:-:S08]  /*1550*/  DFMA R22, R22, R24, R22 ;  /* 0x000000181616722b */ /* 0x000fd00000000016 */
[----:B------:R-:W-:-:S08]  /*1560*/  DMUL R24, R22, R6 ;  /* 0x0000000616187228 */ /* 0x000fd00000000000 */
[----:B------:R-:W-:-:S08]  /*1570*/  DFMA R14, R24, -R14, R6 ;  /* 0x8000000e180e722b */ /* 0x000fd00000000006 */
[----:B------:R-:W-:Y:S01]  /*1580*/  DFMA R24, R22, R14, R24 ;  /* 0x0000000e1618722b */ /* 0x000fe20000000018 */
[----:B------:R0:W1:Y:S09]  /*1590*/  F2F.F32.F64 R23, R12 ;  /* 0x0000000c00177310 */ /* 0x0000720000301000 */
[----:B------:R-:W-:-:S05]  /*15a0*/  FFMA R0, RZ, 2.1426990032196044922, R25 ;  /* 0x400921fbff007823 */ /* 0x000fca0000000019 */
[----:B------:R-:W-:-:S13]  /*15b0*/  FSETP.GT.AND P0, PT, |R0|, 1.469367938527859385e-39, PT ;  /* 0x001000000000780b */ /* 0x000fda0003f04200 */
[----:B01----:R-:W-:Y:S05]  /*15c0*/  @P0 BRA P1, `(.L_x_27) ;  /* 0x0000000000140947 */ /* 0x003fea0000800000 */
[----:B------:R-:W-:Y:S02]  /*15d0*/  MOV R13, R7 ;  /* 0x00000007000d7202 */ /* 0x000fe40000000f00 */
[----:B------:R-:W-:-:S07]  /*15e0*/  MOV R0, 0x1600 ;  /* 0x0000160000007802 */ /* 0x000fce0000000f00 */
[----:B------:R-:W-:Y:S05]  /*15f0*/  CALL.REL.NOINC `($__internal_0_$__cuda_sm20_div_rn_f64_full) ;  /* 0x0000000800407944 */ /* 0x000fea0003c00000 */
[----:B------:R-:W-:Y:S01]  /*1600*/  IMAD.MOV.U32 R24, RZ, RZ, R26 ;  /* 0x000000ffff187224 */ /* 0x000fe200078e001a */
[----:B------:R-:W-:-:S07]  /*1610*/  MOV R25, R27 ;  /* 0x0000001b00197202 */ /* 0x000fce0000000f00 */
.L_x_27:
[----:B------:R-:W-:Y:S05]  /*1620*/  BSYNC.RECONVERGENT B0 ;  /* 0x0000000000007941 */ /* 0x000fea0003800200 */
.L_x_26:
[----:B------:R-:W0:Y:S01]  /*1630*/  MUFU.RCP64H R15, 3.1415920257568359375 ;  /* 0x400921fb000f7908 */ /* 0x000e220000001800 */
[----:B------:R-:W-:Y:S02]  /*1640*/  HFMA2 R13, -RZ, RZ, 2.017578125, 0.01168060302734375 ;  /* 0x400921fbff0d7431 */ /* 0x000fe400000001ff */
[----:B------:R-:W-:Y:S02]  /*1650*/  IMAD.MOV.U32 R12, RZ, RZ, 0x54442d18 ;  /* 0x54442d18ff0c7424 */ /* 0x000fe400078e00ff */
[----:B------:R-:W-:Y:S01]  /*1660*/  FMUL R11, R11, R2 ;  /* 0x000000020b0b7220 */ /* 0x000fe20000400000 */
[----:B------:R-:W-:Y:S01]  /*1670*/  IMAD.MOV.U32 R14, RZ, RZ, 0x1 ;  /* 0x00000001ff0e7424 */ /* 0x000fe200078e00ff */
[----:B------:R-:W-:Y:S01]  /*1680*/  BSSY.RECONVERGENT B0, `(.L_x_28) ;  /* 0x0000015000007945 */ /* 0x000fe20003800200 */
[----:B------:R-:W-:Y:S04]  /*1690*/  F2F.F32.F64 R24, R24 ;  /* 0x0000001800187310 */ /* 0x000fe80000301000 */
[----:B0-----:R-:W-:-:S08]  /*16a0*/  DFMA R6, R14, -R12, 1 ;  /* 0x3ff000000e06742b */ /* 0x001fd0000000080c */
[----:B------:R-:W-:-:S08]  /*16b0*/  DFMA R6, R6, R6, R6 ;  /* 0x000000060606722b */ /* 0x000fd00000000006 */
[----:B------:R-:W-:Y:S01]  /*16c0*/  DFMA R14, R14, R6, R14 ;  /* 0x000000060e0e722b */ /* 0x000fe2000000000e */
[----:B------:R-:W-:-:S07]  /*16d0*/  FMUL R6, R10, R11 ;  /* 0x0000000b0a067220 */ /* 0x000fce0000400000 */
[C---:B------:R-:W-:Y:S01]  /*16e0*/  DFMA R26, R14.reuse, -R12, 1 ;  /* 0x3ff000000e1a742b */ /* 0x040fe2000000080c */
[----:B------:R-:W0:Y:S07]  /*16f0*/  F2F.F64.F32 R6, R6 ;  /* 0x0000000600067310 */ /* 0x000e2e0000201800 */
[----:B------:R-:W-:-:S08]  /*1700*/  DFMA R26, R14, R26, R14 ;  /* 0x0000001a0e1a722b */ /* 0x000fd0000000000e */
[----:B0-----:R-:W-:Y:S01]  /*1710*/  DMUL R14, R26, R6 ;  /* 0x000000061a0e7228 */ /* 0x001fe20000000000 */
[----:B------:R-:W-:-:S07]  /*1720*/  FSETP.GEU.AND P1, PT, |R7|, 6.5827683646048100446e-37, PT ;  /* 0x036000000700780b */ /* 0x000fce0003f2e200 */
[----:B------:R-:W-:-:S08]  /*1730*/  DFMA R12, R14, -R12, R6 ;  /* 0x8000000c0e0c722b */ /* 0x000fd00000000006 */
[----:B------:R-:W-:-:S10]  /*1740*/  DFMA R12, R26, R12, R14 ;  /* 0x0000000c1a0c722b */ /* 0x000fd4000000000e */
[----:B------:R-:W-:-:S05]  /*1750*/  FFMA R0, RZ, 2.1426990032196044922, R13 ;  /* 0x400921fbff007823 */ /* 0x000fca000000000d */
[----:B------:R-:W-:-:S13]  /*1760*/  FSETP.GT.AND P0, PT, |R0|, 1.469367938527859385e-39, PT ;  /* 0x001000000000780b */ /* 0x000fda0003f04200 */
[----:B------:R-:W-:Y:S05]  /*1770*/  @P0 BRA P1, `(.L_x_29) ;  /* 0x0000000000140947 */ /* 0x000fea0000800000 */
[----:B------:R-:W-:Y:S02]  /*1780*/  MOV R13, R7 ;  /* 0x00000007000d7202 */ /* 0x000fe40000000f00 */
[----:B------:R-:W-:-:S07]  /*1790*/  MOV R0, 0x17b0 ;  /* 0x000017b000007802 */ /* 0x000fce0000000f00 */
[----:B------:R-:W-:Y:S05]  /*17a0*/  CALL.REL.NOINC `($__internal_0_$__cuda_sm20_div_rn_f64_full) ;  /* 0x0000000400d47944 */ /* 0x000fea0003c00000 */
[----:B------:R-:W-:Y:S01]  /*17b0*/  IMAD.MOV.U32 R12, RZ, RZ, R26 ;  /* 0x000000ffff0c7224 */ /* 0x000fe200078e001a */
[----:B------:R-:W-:-:S07]  /*17c0*/  MOV R13, R27 ;  /* 0x0000001b000d7202 */ /* 0x000fce0000000f00 */
.L_x_29:
[----:B------:R-:W-:Y:S05]  /*17d0*/  BSYNC.RECONVERGENT B0 ;  /* 0x0000000000007941 */ /* 0x000fea0003800200 */
.L_x_28:
[CC--:B------:R-:W-:Y:S01]  /*17e0*/  FSETP.GT.AND P2, PT, |R8|.reuse, |R9|.reuse, PT ;  /* 0x400000090800720b */ /* 0x0c0fe20003f44200 */
[----:B------:R0:W1:Y:S01]  /*17f0*/  F2F.F32.F64 R12, R12 ;  /* 0x0000000c000c7310 */ /* 0x0000620000301000 */
[----:B------:R-:W-:Y:S02]  /*1800*/  BSSY.RECONVERGENT B0, `(.L_x_30) ;  /* 0x000000f000007945 */ /* 0x000fe40003800200 */
[----:B------:R-:W-:Y:S02]  /*1810*/  FSEL R20, |R8|, |R9|, P2 ;  /* 0x4000000908147208 */ /* 0x000fe40001000200 */
[----:B------:R-:W-:-:S03]  /*1820*/  FSEL R0, |R9|, |R8|, P2 ;  /* 0x4000000809007208 */ /* 0x000fc60001000200 */
[----:B------:R-:W2:Y:S08]  /*1830*/  MUFU.RCP R7, R20 ;  /* 0x0000001400077308 */ /* 0x000eb00000001000 */
[----:B------:R-:W3:Y:S01]  /*1840*/  FCHK P0, R0, R20 ;  /* 0x0000001400007302 */ /* 0x000ee20000000000 */
[----:B--2---:R-:W-:-:S04]  /*1850*/  FFMA R4, -R20, R7, 1 ;  /* 0x3f80000014047423 */ /* 0x004fc80000000107 */
[----:B------:R-:W-:-:S04]  /*1860*/  FFMA R7, R7, R4, R7 ;  /* 0x0000000407077223 */ /* 0x000fc80000000007 */
[----:B------:R-:W-:-:S04]  /*1870*/  FFMA R4, R0, R7, RZ ;  /* 0x0000000700047223 */ /* 0x000fc800000000ff */
[----:B------:R-:W-:-:S04]  /*1880*/  FFMA R6, -R20, R4, R0 ;  /* 0x0000000414067223 */ /* 0x000fc80000000100 */
[----:B------:R-:W-:Y:S01]  /*1890*/  FFMA R4, R7, R6, R4 ;  /* 0x0000000607047223 */ /* 0x000fe20000000004 */
[----:B01-3--:R-:W-:Y:S06]  /*18a0*/  @!P0 BRA `(.L_x_31) ;  /* 0x0000000000108947 */ /* 0x00bfec0003800000 */
[----:B------:R-:W-:Y:S01]  /*18b0*/  IMAD.MOV.U32 R15, RZ, RZ, R20 ;  /* 0x000000ffff0f7224 */ /* 0x000fe200078e0014 */
[----:B------:R-:W-:-:S07]  /*18c0*/  MOV R4, 0x18e0 ;  /* 0x000018e000047802 */ /* 0x000fce0000000f00 */
[----:B------:R-:W-:Y:S05]  /*18d0*/  CALL.REL.NOINC `($__internal_2_$__cuda_sm3x_div_rn_noftz_f32_slowpath) ;  /* 0x0000000c00587944 */ /* 0x000fea0003c00000 */
[----:B------:R-:W-:-:S07]  /*18e0*/  MOV R4, R0 ;  /* 0x0000000000047202 */ /* 0x000fce0000000f00 */
.L_x_31:
[----:B------:R-:W-:Y:S05]  /*18f0*/  BSYNC.RECONVERGENT B0 ;  /* 0x0000000000007941 */ /* 0x000fea0003800200 */
.L_x_30:
[----:B------:R-:W-:Y:S01]  /*1900*/  FMNMX R0, R5, 1, PT ;  /* 0x3f80000005007809 */ /* 0x000fe20003800000 */
[----:B------:R-:W-:Y:S02]  /*1910*/  IMAD.MOV.U32 R7, RZ, RZ, 0x3f000000 ;  /* 0x3f000000ff077424 */ /* 0x000fe400078e00ff */
[----:B------:R-:W-:Y:S02]  /*1920*/  HFMA2 R6, -RZ, RZ, 0.89990234375, 10328 ;  /* 0x3b33710bff067431 */ /* 0x000fe400000001ff */
[----:B------:R-:W-:Y:S01]  /*1930*/  FMUL R5, R4, R4 ;  /* 0x0000000404057220 */ /* 0x000fe20000400000 */
[----:B------:R-:W-:Y:S01]  /*1940*/  FMNMX R0, R0, -1, !PT ;  /* 0xbf80000000007809 */ /* 0x000fe20007800000 */
[----:B------:R-:W-:Y:S01]  /*1950*/  IMAD.MOV.U32 R15, RZ, RZ, 0x3f6ee581 ;  /* 0x3f6ee581ff0f7424 */ /* 0x000fe200078e00ff */
[----:B------:R-:W-:Y:S01]  /*1960*/  FSETP.NEU.AND P3, PT, |R9|, |R8|, PT ;  /* 0x400000080900720b */ /* 0x000fe20003f6d200 */
[----:B------:R-:W-:Y:S01]  /*1970*/  UMOV UR4, 0x0 ;  /* 0x0000000000047882 */ /* 0x000fe20000000000 */
[C---:B------:R-:W-:Y:S01]  /*1980*/  FSETP.NEU.AND P1, PT, |R0|.reuse, 1, PT ;  /* 0x3f8000000000780b */ /* 0x040fe20003f2d200 */
[C---:B------:R-:W-:Y:S01]  /*1990*/  FFMA R7, |R0|.reuse, -R7, 0.5 ;  /* 0x3f00000000077423 */ /* 0x040fe20000000a07 */
[----:B------:R-:W-:Y:S01]  /*19a0*/  FSETP.GT.AND P0, PT, |R0|, 0.56000000238418579102, PT ;  /* 0x3f0f5c290000780b */ /* 0x000fe20003f04200 */
[----:B------:R-:W-:Y:S01]  /*19b0*/  UMOV UR5, 0x3fe00000 ;  /* 0x3fe0000000057882 */ /* 0x000fe20000000000 */
[C---:B------:R-:W-:Y:S01]  /*19c0*/  FFMA R6, R5.reuse, R6, -0.015681877732276916504 ;  /* 0xbc80774805067423 */ /* 0x040fe20000000006 */
[----:B------:R-:W0:Y:S01]  /*19d0*/  MUFU.RSQ R14, R7 ;  /* 0x00000007000e7308 */ /* 0x000e220000001400 */
[----:B------:R-:W1:Y:S02]  /*19e0*/  LDCU UR6, c[0x0][0x390] ;  /* 0x00007200ff0677ac */ /* 0x000e640008000800 */
[----:B------:R-:W-:Y:S01]  /*19f0*/  FFMA R6, R5, R6, 0.042200751602649688721 ;  /* 0x3d2cdab205067423 */ /* 0x000fe20000000006 */
[----:B------:R-:W-:-:S03]  /*1a00*/  UMOV UR7, URZ ;  /* 0x000000ff00077c82 */ /* 0x000fc60008000000 */
[----:B------:R-:W-:-:S04]  /*1a10*/  FFMA R6, R5, R6, -0.074792981147766113281 ;  /* 0xbd992d1005067423 */ /* 0x000fc80000000006 */
[----:B------:R-:W-:-:S04]  /*1a20*/  FFMA R6, R5, R6, 0.10640415549278259277 ;  /* 0x3dd9ea6c05067423 */ /* 0x000fc80000000006 */
[----:B------:R-:W-:Y:S01]  /*1a30*/  FFMA R6, R5, R6, -0.14207722246646881104 ;  /* 0xbe117cb105067423 */ /* 0x000fe20000000006 */
[----:B0-----:R-:W-:Y:S01]  /*1a40*/  FMUL R11, R7, R14 ;  /* 0x0000000e070b7220 */ /* 0x001fe20000400000 */
[----:B------:R-:W-:Y:S02]  /*1a50*/  FMUL R14, R14, -0.5 ;  /* 0xbf0000000e0e7820 */ /* 0x000fe40000400000 */
[----:B------:R-:W-:Y:S02]  /*1a60*/  FFMA R6, R5, R6, 0.19993925094604492188 ;  /* 0x3e4cbce005067423 */ /* 0x000fe40000000006 */
[----:B------:R-:W-:Y:S02]  /*1a70*/  FFMA R14, R11, R14, 0.5 ;  /* 0x3f0000000b0e7423 */ /* 0x000fe4000000000e */
[----:B------:R-:W-:Y:S02]  /*1a80*/  FFMA R6, R5, R6, -0.33333197236061096191 ;  /* 0xbeaaaa7d05067423 */ /* 0x000fe40000000006 */
[----:B------:R-:W-:-:S02]  /*1a90*/  FFMA R14, R11, R14, R11 ;  /* 0x0000000e0b0e7223 */ /* 0x000fc4000000000b */
[----:B------:R-:W-:Y:S01]  /*1aa0*/  FMUL R5, R5, R6 ;  /* 0x0000000605057220 */ /* 0x000fe20000400000 */
[----:B------:R-:W-:Y:S02]  /*1ab0*/  FSEL R6, R15, 1.8663789033889770508, P2 ;  /* 0x3feee5810f067808 */ /* 0x000fe40001000000 */
[----:B------:R-:W-:Y:S01]  /*1ac0*/  FSEL R7, R14, RZ, P1 ;  /* 0x000000ff0e077208 */ /* 0x000fe20000800000 */
[----:B------:R-:W-:Y:S01]  /*1ad0*/  FFMA R5, R5, R4, R4 ;  /* 0x0000000405057223 */ /* 0x000fe20000000004 */
[----:B------:R-:W-:Y:S02]  /*1ae0*/  MOV R14, 0x3d4dd2f7 ;  /* 0x3d4dd2f7000e7802 */ /* 0x000fe40000000f00 */
[----:B------:R-:W-:Y:S01]  /*1af0*/  FSEL R11, R7, |R0|, P0 ;  /* 0x40000000070b7208 */ /* 0x000fe20000000000 */
[----:B------:R-:W-:Y:S01]  /*1b00*/  FFMA R4, R15, 1.6832555532455444336, -R5 ;  /* 0x3fd774eb0f047823 */ /* 0x000fe20000000805 */
[C---:B------:R-:W-:Y:S01]  /*1b10*/  ISETP.GE.AND P1, PT, R9.reuse, RZ, PT ;  /* 0x000000ff0900720c */ /* 0x040fe20003f26270 */
[----:B------:R-:W-:-:S02]  /*1b20*/  FADD R9, |R9|, |R8| ;  /* 0x4000000809097221 */ /* 0x000fc40000000200 */
[----:B------:R-:W-:Y:S01]  /*1b30*/  FMUL R13, R11, R11 ;  /* 0x0000000b0b0d7220 */ /* 0x000fe20000400000 */
[-C--:B------:R-:W-:Y:S01]  /*1b40*/  FSEL R7, R4, R5.reuse, P2 ;  /* 0x0000000504077208 */ /* 0x080fe20001000000 */
[----:B------:R-:W-:Y:S01]  /*1b50*/  IMAD.MOV.U32 R4, RZ, RZ, 0x4016cbe4 ;  /* 0x4016cbe4ff047424 */ /* 0x000fe200078e00ff */
[----:B------:R-:W-:Y:S01]  /*1b60*/  FSEL R5, R5, -R5, P2 ;  /* 0x8000000505057208 */ /* 0x000fe20001000000 */
[----:B------:R-:W-:Y:S01]  /*1b70*/  FFMA R14, R13, R14, 0.018773360177874565125 ;  /* 0x3c99ca970d0e7423 */ /* 0x000fe2000000000e */
[----:B------:R-:W-:-:S03]  /*1b80*/  FSETP.NEU.AND P2, PT, R20, RZ, PT ;  /* 0x000000ff1400720b */ /* 0x000fc60003f4d000 */
[C---:B------:R-:W-:Y:S02]  /*1b90*/  FFMA R14, R13.reuse, R14, 0.046769052743911743164 ;  /* 0x3d3f90e80d0e7423 */ /* 0x040fe4000000000e */
[----:B------:R-:W-:Y:S01]  /*1ba0*/  @!P1 FFMA R7, R6, 1.6832555532455444336, R5 ;  /* 0x3fd774eb06079823 */ /* 0x000fe20000000005 */
[----:B------:R-:W-:Y:S01]  /*1bb0*/  @!P3 FSEL R7, R4, 0.78539818525314331055, !P1 ;  /* 0x3f490fdb0407b808 */ /* 0x000fe20004800000 */
[----:B------:R-:W-:-:S04]  /*1bc0*/  FFMA R14, R13, R14, 0.074823014438152313232 ;  /* 0x3d993ccf0d0e7423 */ /* 0x000fc8000000000e */
[C---:B------:R-:W-:Y:S02]  /*1bd0*/  FFMA R14, R13.reuse, R14, 0.16667181253433227539 ;  /* 0x3e2aac040d0e7423 */ /* 0x040fe4000000000e */
[----:B------:R-:W-:Y:S02]  /*1be0*/  @!P2 FSEL R7, RZ, 3.1415927410125732422, P1 ;  /* 0x40490fdbff07a808 */ /* 0x000fe40000800000 */
[----:B------:R-:W-:Y:S01]  /*1bf0*/  FMUL R14, R13, R14 ;  /* 0x0000000e0d0e7220 */ /* 0x000fe20000400000 */
[----:B------:R-:W-:Y:S02]  /*1c00*/  FSETP.NAN.AND P1, PT, R9, R9, PT ;  /* 0x000000090900720b */ /* 0x000fe40003f28000 */
[----:B------:R-:W-:Y:S01]  /*1c10*/  LOP3.LUT R8, R7, 0x80000000, R8, 0xb8, !PT ;  /* 0x8000000007087812 */ /* 0x000fe200078eb808 */
[----:B------:R-:W-:-:S03]  /*1c20*/  FFMA R13, R11, R14, R11 ;  /* 0x0000000e0b0d7223 */ /* 0x000fc6000000000b */
[----:B------:R-:W-:Y:S01]  /*1c30*/  FSEL R11, R9, R8, P1 ;  /* 0x00000008090b7208 */ /* 0x000fe20000800000 */
[----:B------:R-:W-:Y:S01]  /*1c40*/  FMUL R4, R13, -2 ;  /* 0xc00000000d047820 */ /* 0x000fe20000400000 */
[----:B------:R-:W-:Y:S02]  /*1c50*/  HFMA2 R8, -RZ, RZ, 5924, -9.0234375 ;  /* 0x6dc9c883ff087431 */ /* 0x000fe400000001ff */
[----:B------:R-:W-:Y:S02]  /*1c60*/  IMAD.MOV.U32 R9, RZ, RZ, 0x3fc45f30 ;  /* 0x3fc45f30ff097424 */ /* 0x000fe400078e00ff */
[----:B------:R-:W-:Y:S02]  /*1c70*/  @P0 FFMA R13, R15, 1.6832555532455444336, R4 ;  /* 0x3fd774eb0f0d0823 */ /* 0x000fe40000000004 */
[----:B------:R-:W0:Y:S03]  /*1c80*/  F2F.F64.F32 R4, R11 ;  /* 0x0000000b00047310 */ /* 0x000e260000201800 */
[----:B------:R-:W-:-:S02]  /*1c90*/  LOP3.LUT R0, R13, 0x80000000, R0, 0xb8, !PT ;  /* 0x800000000d007812 */ /* 0x000fc400078eb800 */
[----:B------:R-:W-:-:S04]  /*1ca0*/  FSETP.NAN.AND P0, PT, R13, R13, PT ;  /* 0x0000000d0d00720b */ /* 0x000fc80003f08000 */
[----:B------:R-:W-:-:S04]  /*1cb0*/  FSEL R0, R0, R13, !P0 ;  /* 0x0000000d00007208 */ /* 0x000fc80004000000 */
[----:B------:R2:W3:Y:S01]  /*1cc0*/  F2F.F64.F32 R6, R0 ;  /* 0x0000000000067310 */ /* 0x0004e20000201800 */
[----:B0-----:R-:W-:Y:S01]  /*1cd0*/  DFMA R4, R4, R8, UR4 ;  /* 0x0000000404047e2b */ /* 0x001fe20008000008 */
[----:B------:R-:W-:Y:S01]  /*1ce0*/  MOV R9, 0x3fd45f30 ;  /* 0x3fd45f3000097802 */ /* 0x000fe20000000f00 */
[----:B--2---:R-:W-:-:S08]  /*1cf0*/  IMAD.MOV.U32 R0, RZ, RZ, -0x3e000000 ;  /* 0xc2000000ff007424 */ /* 0x004fd000078e00ff */
[----:B------:R-:W0:Y:S01]  /*1d00*/  F2F.F32.F64 R4, R4 ;  /* 0x0000000400047310 */ /* 0x000e220000301000 */
[----:B---3--:R-:W-:Y:S01]  /*1d10*/  DFMA R6, R6, -R8, UR4 ;  /* 0x0000000406067e2b */ /* 0x008fe20008000808 */
[----:B------:R-:W2:Y:S01]  /*1d20*/  LDCU UR4, c[0x0][0x380] ;  /* 0x00007000ff0477ac */ /* 0x000ea20008000800 */
[----:B-1----:R-:W5:Y:S01]  /*1d30*/  TEX.LL RZ, R16, R16, R0, UR6, 2D, 0x3 ;  /* 0x28ff060010107f60 */ /* 0x002f6200089e03ff */
[----:B------:R-:W-:-:S07]  /*1d40*/  UMOV UR5, URZ ;  /* 0x000000ff00057c82 */ /* 0x000fce0008000000 */
[----:B------:R-:W1:Y:S08]  /*1d50*/  F2F.F32.F64 R6, R6 ;  /* 0x0000000600067310 */ /* 0x000e700000301000 */
[----:B0-----:R-:W0:Y:S01]  /*1d60*/  FRND.FLOOR R9, R4 ;  /* 0x0000000400097307 */ /* 0x001e220000205000 */
[----:B-1----:R-:W-:Y:S01]  /*1d70*/  FSETP.GEU.AND P0, PT, R6, RZ, PT ;  /* 0x000000ff0600720b */ /* 0x002fe20003f0e000 */
[----:B0-----:R-:W-:-:S03]  /*1d80*/  FADD R8, R4, -R9 ;  /* 0x8000000904087221 */ /* 0x001fc60000000000 */
[----:B------:R-:W-:-:S04]  /*1d90*/  FSEL R9, R6, RZ, P0 ;  /* 0x000000ff06097208 */ /* 0x000fc80000000000 */
[----:B------:R-:W-:-:S06]  /*1da0*/  FMNMX.NAN R9, R9, 1, PT ;  /* 0x3f80000009097809 */ /* 0x000fcc0003820000 */
[----:B--2---:R-:W5:Y:S01]  /*1db0*/  TEX.LL R9, R4, R8, R0, UR4, 2D, 0x7 ;  /* 0x28ff040008047f60 */ /* 0x004f6200089e0709 */
[----:B------:R-:W0:Y:S01]  /*1dc0*/  LDC.64 R6, c[0x0][0x3b8] ;  /* 0x0000ee00ff067b82 */ /* 0x000e220000000a00 */
[----:B------:R-:W-:Y:S01]  /*1dd0*/  FMUL R10, R10, 0.039999999105930328369 ;  /* 0x3d23d70a0a0a7820 */ /* 0x000fe20000400000 */
[----:B------:R-:W-:-:S03]  /*1de0*/  SHF.L.U32 R3, R3, 0x2, RZ ;  /* 0x0000000203037819 */ /* 0x000fc600000006ff */
[C-C-:B------:R-:W-:Y:S01]  /*1df0*/  FFMA R19, R21.reuse, R19, R10.reuse ;  /* 0x0000001315137223 */ /* 0x140fe2000000000a */
[C-C-:B------:R-:W-:Y:S01]  /*1e00*/  FFMA R18, R21.reuse, R18, R10.reuse ;  /* 0x0000001215127223 */ /* 0x140fe2000000000a */
[----:B------:R-:W-:Y:S01]  /*1e10*/  FFMA R10, R21, R2, R10 ;  /* 0x00000002150a7223 */ /* 0x000fe2000000000a */
[----:B0-----:R-:W-:-:S04]  /*1e20*/  IMAD.WIDE R2, R3, 0x4, R6 ;  /* 0x0000000403027825 */ /* 0x001fc800078e0206 */
[----:B------:R-:W-:-:S05]  /*1e30*/  IMAD.MOV.U32 R7, RZ, RZ, 0x3f800000 ;  /* 0x3f800000ff077424 */ /* 0x000fca00078e00ff */
[----:B------:R-:W-:Y:S01]  /*1e40*/  STG.E desc[UR8][R2.64+0xc], R7 ;  /* 0x00000c0702007986 */ /* 0x000fe2000c101908 */
[----:B------:R-:W-:-:S04]  /*1e50*/  DEPBAR.LE SB5, 0x1 ;  /* 0x0000d0400000791a */ /* 0x000fc80000000000 */
[C-C-:B------:R-:W-:Y:S01]  /*1e60*/  FFMA R19, R16.reuse, R19, R17.reuse ;  /* 0x0000001310137223 */ /* 0x140fe20000000011 */
[C-C-:B------:R-:W-:Y:S01]  /*1e70*/  FFMA R18, R16.reuse, R18, R17.reuse ;  /* 0x0000001210127223 */ /* 0x140fe20000000011 */
[----:B------:R-:W-:Y:S02]  /*1e80*/  FFMA R10, R16, R10, R17 ;  /* 0x0000000a100a7223 */ /* 0x000fe40000000011 */
[----:B-----5:R-:W-:Y:S01]  /*1e90*/  FFMA R19, R4, R19, R23 ;  /* 0x0000001304137223 */ /* 0x020fe20000000017 */
[----:B------:R-:W-:Y:S01]  /*1ea0*/  FFMA R5, R5, R18, R24 ;  /* 0x0000001205057223 */ /* 0x000fe20000000018 */
[----:B------:R-:W-:-:S03]  /*1eb0*/  FFMA R9, R9, R10, R12 ;  /* 0x0000000a09097223 */ /* 0x000fc6000000000c */
[----:B------:R-:W-:Y:S04]  /*1ec0*/  STG.E desc[UR8][R2.64], R19 ;  /* 0x0000001302007986 */ /* 0x000fe8000c101908 */
[----:B------:R-:W-:Y:S04]  /*1ed0*/  STG.E desc[UR8][R2.64+0x4], R5 ;  /* 0x0000040502007986 */ /* 0x000fe8000c101908 */
[----:B------:R-:W-:Y:S01]  /*1ee0*/  STG.E desc[UR8][R2.64+0x8], R9 ;  /* 0x0000080902007986 */ /* 0x000fe2000c101908 */
[----:B------:R-:W-:Y:S05]  /*1ef0*/  EXIT ;  /* 0x000000000000794d */ /* 0x000fea0003800000 */
        .weak           $__internal_0_$__cuda_sm20_div_rn_f64_full
        .type           $__internal_0_$__cuda_sm20_div_rn_f64_full,@function
        .size           $__internal_0_$__cuda_sm20_div_rn_f64_full,($__internal_1_$__cuda_sm20_sqrt_rn_f32_slowpath - $__internal_0_$__cuda_sm20_div_rn_f64_full)
$__internal_0_$__cuda_sm20_div_rn_f64_full:
[C---:B------:R-:W-:Y:S01]  /*1f00*/  FSETP.GEU.AND P0, PT, |R35|.reuse, 1.469367938527859385e-39, PT ;  /* 0x001000002300780b */ /* 0x040fe20003f0e200 */
[----:B------:R-:W-:Y:S01]  /*1f10*/  IMAD.U32 R34, RZ, RZ, UR4 ;  /* 0x00000004ff227e24 */ /* 0x000fe2000f8e00ff */
[----:B------:R-:W-:Y:S01]  /*1f20*/  LOP3.LUT R4, R35, 0x800fffff, RZ, 0xc0, !PT ;  /* 0x800fffff23047812 */ /* 0x000fe200078ec0ff */
[----:B------:R-:W-:Y:S01]  /*1f30*/  IMAD.MOV.U32 R14, RZ, RZ, 0x1 ;  /* 0x00000001ff0e7424 */ /* 0x000fe200078e00ff */
[----:B------:R-:W-:Y:S01]  /*1f40*/  MOV R32, UR4 ;  /* 0x0000000400207c02 */ /* 0x000fe20008000f00 */
[----:B------:R-:W-:Y:S01]  /*1f50*/  BSSY.RECONVERGENT B1, `(.L_x_32) ;  /* 0x0000054000017945 */ /* 0x000fe20003800200 */
[----:B------:R-:W-:Y:S02]  /*1f60*/  LOP3.LUT R33, R4, 0x3ff00000, RZ, 0xfc, !PT ;  /* 0x3ff0000004217812 */ /* 0x000fe400078efcff */
[C---:B------:R-:W-:Y:S02]  /*1f70*/  FSETP.GEU.AND P2, PT, |R13|.reuse, 1.469367938527859385e-39, PT ;  /* 0x001000000d00780b */ /* 0x040fe40003f4e200 */
[----:B------:R-:W-:-:S02]  /*1f80*/  LOP3.LUT R4, R13, 0x7ff00000, RZ, 0xc0, !PT ;  /* 0x7ff000000d047812 */ /* 0x000fc400078ec0ff */
[----:B------:R-:W-:Y:S01]  /*1f90*/  MOV R12, R6 ;  /* 0x00000006000c7202 */ /* 0x000fe20000000f00 */
[----:B------:R-:W-:Y:S01]  /*1fa0*/  @!P0 DMUL R32, R34, 8.98846567431157953865e+307 ;  /* 0x7fe0000022208828 */ /* 0x000fe20000000000 */
[C---:B------:R-:W-:Y:S01]  /*1fb0*/  LOP3.LUT R25, R35.reuse, 0x7ff00000, RZ, 0xc0, !PT ;  /* 0x7ff0000023197812 */ /* 0x040fe200078ec0ff */
[----:B------:R-:W-:Y:S01]  /*1fc0*/  IMAD.MOV.U32 R20, RZ, RZ, R4 ;  /* 0x000000ffff147224 */ /* 0x000fe200078e0004 */
[----:B------:R-:W-:Y:S02]  /*1fd0*/  MOV R6, 0x1ca00000 ;  /* 0x1ca0000000067802 */ /* 0x000fe40000000f00 */
[----:B------:R-:W-:Y:S01]  /*1fe0*/  ISETP.GE.U32.AND P1, PT, R4, R25, PT ;  /* 0x000000190400720c */ /* 0x000fe20003f26070 */
[----:B------:R-:W0:Y:S02]  /*1ff0*/  MUFU.RCP64H R15, R33 ;  /* 0x00000021000f7308 */ /* 0x000e240000001800 */
[----:B------:R-:W-:Y:S02]  /*2000*/  @!P2 LOP3.LUT R29, R35, 0x7ff00000, RZ, 0xc0, !PT ;  /* 0x7ff00000231da812 */ /* 0x000fe400078ec0ff */
[----:B------:R-:W-:-:S02]  /*2010*/  @!P2 MOV R28, RZ ;  /* 0x000000ff001ca202 */ /* 0x000fc40000000f00 */
[----:B------:R-:W-:Y:S02]  /*2020*/  @!P2 ISETP.GE.U32.AND P3, PT, R4, R29, PT ;  /* 0x0000001d0400a20c */ /* 0x000fe40003f66070 */
[----:B------:R-:W-:Y:S02]  /*2030*/  @!P0 LOP3.LUT R25, R33, 0x7ff00000, RZ, 0xc0, !PT ;  /* 0x7ff0000021198812 */ /* 0x000fe400078ec0ff */
[----:B------:R-:W-:-:S04]  /*2040*/  @!P2 SEL R29, R6, 0x63400000, !P3 ;  /* 0x63400000061da807 */ /* 0x000fc80005800000 */
[----:B------:R-:W-:Y:S01]  /*2050*/  @!P2 LOP3.LUT R29, R29, 0x80000000, R13, 0xf8, !PT ;  /* 0x800000001d1da812 */ /* 0x000fe200078ef80d */
[----:B0-----:R-:W-:-:S03]  /*2060*/  DFMA R26, R14, -R32, 1 ;  /* 0x3ff000000e1a742b */ /* 0x001fc60000000820 */
[----:B------:R-:W-:-:S05]  /*2070*/  @!P2 LOP3.LUT R29, R29, 0x100000, RZ, 0xfc, !PT ;  /* 0x001000001d1da812 */ /* 0x000fca00078efcff */
[----:B------:R-:W-:-:S08]  /*2080*/  DFMA R26, R26, R26, R26 ;  /* 0x0000001a1a1a722b */ /* 0x000fd0000000001a */
[----:B------:R-:W-:Y:S01]  /*2090*/  DFMA R26, R14, R26, R14 ;  /* 0x0000001a0e1a722b */ /* 0x000fe2000000000e */
[----:B------:R-:W-:Y:S01]  /*20a0*/  SEL R15, R6, 0x63400000, !P1 ;  /* 0x63400000060f7807 */ /* 0x000fe20004800000 */
[----:B------:R-:W-:-:S03]  /*20b0*/  IMAD.MOV.U32 R14, RZ, RZ, R12 ;  /* 0x000000ffff0e7224 */ /* 0x000fc600078e000c */
[----:B------:R-:W-:-:S03]  /*20c0*/  LOP3.LUT R15, R15, 0x800fffff, R13, 0xf8, !PT ;  /* 0x800fffff0f0f7812 */ /* 0x000fc600078ef80d */
[----:B------:R-:W-:-:S03]  /*20d0*/  DFMA R30, R26, -R32, 1 ;  /* 0x3ff000001a1e742b */ /* 0x000fc60000000820 */
[----:B------:R-:W-:-:S05]  /*20e0*/  @!P2 DFMA R14, R14, 2, -R28 ;  /* 0x400000000e0ea82b */ /* 0x000fca000000081c */
[----:B------:R-:W-:-:S05]  /*20f0*/  DFMA R30, R26, R30, R26 ;  /* 0x0000001e1a1e722b */ /* 0x000fca000000001a */
[----:B------:R-:W-:-:S03]  /*2100*/  @!P2 LOP3.LUT R20, R15, 0x7ff00000, RZ, 0xc0, !PT ;  /* 0x7ff000000f14a812 */ /* 0x000fc600078ec0ff */
[----:B------:R-:W-:Y:S01]  /*2110*/  DMUL R26, R30, R14 ;  /* 0x0000000e1e1a7228 */ /* 0x000fe20000000000 */
[----:B------:R-:W-:-:S04]  /*2120*/  IADD3 R22, PT, PT, R20, -0x1, RZ ;  /* 0xffffffff14167810 */ /* 0x000fc80007ffe0ff */
[----:B------:R-:W-:Y:S01]  /*2130*/  ISETP.GT.U32.AND P0, PT, R22, 0x7feffffe, PT ;  /* 0x7feffffe1600780c */ /* 0x000fe20003f04070 */
[----:B------:R-:W-:Y:S02]  /*2140*/  VIADD R22, R25, 0xffffffff ;  /* 0xffffffff19167836 */ /* 0x000fe40000000000 */
[----:B------:R-:W-:-:S03]  /*2150*/  DFMA R28, R26, -R32, R14 ;  /* 0x800000201a1c722b */ /* 0x000fc6000000000e */
[----:B------:R-:W-:-:S05]  /*2160*/  ISETP.GT.U32.OR P0, PT, R22, 0x7feffffe, P0 ;  /* 0x7feffffe1600780c */ /* 0x000fca0000704470 */
[----:B------:R-:W-:-:S08]  /*2170*/  DFMA R28, R30, R28, R26 ;  /* 0x0000001c1e1c722b */ /* 0x000fd0000000001a */
[----:B------:R-:W-:Y:S05]  /*2180*/  @P0 BRA `(.L_x_33) ;  /* 0x00000000006c0947 */ /* 0x000fea0003800000 */
[----:B------:R-:W-:-:S04]  /*2190*/  LOP3.LUT R13, R35, 0x7ff00000, RZ, 0xc0, !PT ;  /* 0x7ff00000230d7812 */ /* 0x000fc800078ec0ff */
[CC--:B------:R-:W-:Y:S02]  /*21a0*/  VIADDMNMX R12, R4.reuse, -R13.reuse, 0xb9600000, !PT ;  /* 0xb9600000040c7446 */ /* 0x0c0fe4000780090d */
[----:B------:R-:W-:Y:S02]  /*21b0*/  ISETP.GE.U32.AND P0, PT, R4, R13, PT ;  /* 0x0000000d0400720c */ /* 0x000fe40003f06070 */
[----:B------:R-:W-:Y:S01]  /*21c0*/  VIMNMX R4, PT, PT, R12, 0x46a00000, PT ;  /* 0x46a000000c047848 */ /* 0x000fe20003fe0100 */
[----:B------:R-:W-:Y:S01]  /*21d0*/  IMAD.MOV.U32 R12, RZ, RZ, RZ ;  /* 0x000000ffff0c7224 */ /* 0x000fe200078e00ff */
[----:B------:R-:W-:-:S04]  /*21e0*/  SEL R13, R6, 0x63400000, !P0 ;  /* 0x63400000060d7807 */ /* 0x000fc80004000000 */
[----:B------:R-:W-:-:S04]  /*21f0*/  IADD3 R4, PT, PT, -R13, R4, RZ ;  /* 0x000000040d047210 */ /* 0x000fc80007ffe1ff */
[----:B------:R-:W-:-:S06]  /*2200*/  IADD3 R13, PT, PT, R4, 0x7fe00000, RZ ;  /* 0x7fe00000040d7810 */ /* 0x000fcc0007ffe0ff */
[----:B------:R-:W-:-:S10]  /*2210*/  DMUL R26, R28, R12 ;  /* 0x0000000c1c1a7228 */ /* 0x000fd40000000000 */
[----:B------:R-:W-:-:S13]  /*2220*/  FSETP.GTU.AND P0, PT, |R27|, 1.469367938527859385e-39, PT ;  /* 0x001000001b00780b */ /* 0x000fda0003f0c200 */
[----:B------:R-:W-:Y:S05]  /*2230*/  @P0 BRA `(.L_x_34) ;  /* 0x0000000000940947 */ /* 0x000fea0003800000 */
[----:B------:R-:W-:-:S06]  /*2240*/  DFMA R14, R28, -R32, R14 ;  /* 0x800000201c0e722b */ /* 0x000fcc000000000e */
[----:B------:R-:W-:-:S04]  /*2250*/  MOV R14, RZ ;  /* 0x000000ff000e7202 */ /* 0x000fc80000000f00 */
[C---:B------:R-:W-:Y:S02]  /*2260*/  FSETP.NEU.AND P0, PT, R15.reuse, RZ, PT ;  /* 0x000000ff0f00720b */ /* 0x040fe40003f0d000 */
[----:B------:R-:W-:-:S04]  /*2270*/  LOP3.LUT R25, R15, 0x80000000, R35, 0x48, !PT ;  /* 0x800000000f197812 */ /* 0x000fc800078e4823 */
[----:B------:R-:W-:-:S07]  /*2280*/  LOP3.LUT R15, R25, R13, RZ, 0xfc, !PT ;  /* 0x0000000d190f7212 */ /* 0x000fce00078efcff */
[----:B------:R-:W-:Y:S05]  /*2290*/  @!P0 BRA `(.L_x_34) ;  /* 0x00000000007c8947 */ /* 0x000fea0003800000 */
[----:B------:R-:W-:Y:S01]  /*22a0*/  IADD3 R13, PT, PT, -R4, RZ, RZ ;  /* 0x000000ff040d7210 */ /* 0x000fe20007ffe1ff */
[----:B------:R-:W-:Y:S01]  /*22b0*/  IMAD.MOV.U32 R12, RZ, RZ, RZ ;  /* 0x000000ffff0c7224 */ /* 0x000fe200078e00ff */
[----:B------:R-:W-:-:S05]  /*22c0*/  DMUL.RP R14, R28, R14 ;  /* 0x0000000e1c0e7228 */ /* 0x000fca0000008000 */
[----:B------:R-:W-:-:S05]  /*22d0*/  DFMA R12, R26, -R12, R28 ;  /* 0x8000000c1a0c722b */ /* 0x000fca000000001c */
[----:B------:R-:W-:Y:S02]  /*22e0*/  LOP3.LUT R25, R15, R25, RZ, 0x3c, !PT ;  /* 0x000000190f197212 */ /* 0x000fe400078e3cff */
[----:B------:R-:W-:-:S04]  /*22f0*/  IADD3 R12, PT, PT, -R4, -0x43300000, RZ ;  /* 0xbcd00000040c7810 */ /* 0x000fc80007ffe1ff */
[----:B------:R-:W-:-:S04]  /*2300*/  FSETP.NEU.AND P0, PT, |R13|, R12, PT ;  /* 0x0000000c0d00720b */ /* 0x000fc80003f0d200 */
[----:B------:R-:W-:Y:S02]  /*2310*/  FSEL R26, R14, R26, !P0 ;  /* 0x0000001a0e1a7208 */ /* 0x000fe40004000000 */
[----:B------:R-:W-:Y:S01]  /*2320*/  FSEL R27, R25, R27, !P0 ;  /* 0x0000001b191b7208 */ /* 0x000fe20004000000 */
[----:B------:R-:W-:Y:S06]  /*2330*/  BRA `(.L_x_34) ;  /* 0x0000000000547947 */ /* 0x000fec0003800000 */
.L_x_33:
[----:B------:R-:W-:-:S14]  /*2340*/  DSETP.NAN.AND P0, PT, R12, R12, PT ;  /* 0x0000000c0c00722a */ /* 0x000fdc0003f08000 */
[----:B------:R-:W-:Y:S05]  /*2350*/  @P0 BRA `(.L_x_35) ;  /* 0x0000000000440947 */ /* 0x000fea0003800000 */
[----:B------:R-:W-:-:S14]  /*2360*/  DSETP.NAN.AND P0, PT, R34, R34, PT ;  /* 0x000000222200722a */ /* 0x000fdc0003f08000 */
[----:B------:R-:W-:Y:S05]  /*2370*/  @P0 BRA `(.L_x_36) ;  /* 0x0000000000300947 */ /* 0x000fea0003800000 */
[----:B------:R-:W-:Y:S02]  /*2380*/  ISETP.NE.AND P0, PT, R20, R25, PT ;  /* 0x000000191400720c */ /* 0x000fe40003f05270 */
[----:B------:R-:W-:Y:S02]  /*2390*/  MOV R26, 0x0 ;  /* 0x00000000001a7802 */ /* 0x000fe40000000f00 */
[----:B------:R-:W-:-:S09]  /*23a0*/  MOV R27, 0xfff80000 ;  /* 0xfff80000001b7802 */ /* 0x000fd20000000f00 */
[----:B------:R-:W-:Y:S05]  /*23b0*/  @!P0 BRA `(.L_x_34) ;  /* 0x0000000000348947 */ /* 0x000fea0003800000 */
[----:B------:R-:W-:Y:S02]  /*23c0*/  ISETP.NE.AND P0, PT, R20, 0x7ff00000, PT ;  /* 0x7ff000001400780c */ /* 0x000fe40003f05270 */
[----:B------:R-:W-:Y:S02]  /*23d0*/  LOP3.LUT R27, R13, 0x80000000, R35, 0x48, !PT ;  /* 0x800000000d1b7812 */ /* 0x000fe400078e4823 */
[----:B------:R-:W-:-:S13]  /*23e0*/  ISETP.EQ.OR P0, PT, R25, RZ, !P0 ;  /* 0x000000ff1900720c */ /* 0x000fda0004702670 */
[----:B------:R-:W-:Y:S01]  /*23f0*/  @P0 LOP3.LUT R4, R27, 0x7ff00000, RZ, 0xfc, !PT ;  /* 0x7ff000001b040812 */ /* 0x000fe200078efcff */
[----:B------:R-:W-:Y:S01]  /*2400*/  @!P0 IMAD.MOV.U32 R26, RZ, RZ, RZ ;  /* 0x000000ffff1a8224 */ /* 0x000fe200078e00ff */
[----:B------:R-:W-:Y:S02]  /*2410*/  @P0 MOV R26, RZ ;  /* 0x000000ff001a0202 */ /* 0x000fe40000000f00 */
[----:B------:R-:W-:Y:S01]  /*2420*/  @P0 MOV R27, R4 ;  /* 0x00000004001b0202 */ /* 0x000fe20000000f00 */
[----:B------:R-:W-:Y:S06]  /*2430*/  BRA `(.L_x_34) ;  /* 0x0000000000147947 */ /* 0x000fec0003800000 */
.L_x_36:
[----:B------:R-:W-:Y:S01]  /*2440*/  LOP3.LUT R27, R35, 0x80000, RZ, 0xfc, !PT ;  /* 0x00080000231b7812 */ /* 0x000fe200078efcff */
[----:B------:R-:W-:Y:S01]  /*2450*/  IMAD.MOV.U32 R26, RZ, RZ, R34 ;  /* 0x000000ffff1a7224 */ /* 0x000fe200078e0022 */
[----:B------:R-:W-:Y:S06]  /*2460*/  BRA `(.L_x_34) ;  /* 0x0000000000087947 */ /* 0x000fec0003800000 */
.L_x_35:
[----:B------:R-:W-:Y:S02]  /*2470*/  LOP3.LUT R27, R13, 0x80000, RZ, 0xfc, !PT ;  /* 0x000800000d1b7812 */ /* 0x000fe400078efcff */
[----:B------:R-:W-:-:S07]  /*2480*/  MOV R26, R12 ;  /* 0x0000000c001a7202 */ /* 0x000fce0000000f00 */
.L_x_34:
[----:B------:R-:W-:Y:S05]  /*2490*/  BSYNC.RECONVERGENT B1 ;  /* 0x0000000000017941 */ /* 0x000fea0003800200 */
.L_x_32:
[----:B------:R-:W-:Y:S01]  /*24a0*/  MOV R12, R0 ;  /* 0x00000000000c7202 */ /* 0x000fe20000000f00 */
[----:B------:R-:W-:-:S04]  /*24b0*/  IMAD.MOV.U32 R13, RZ, RZ, 0x0 ;  /* 0x00000000ff0d7424 */ /* 0x000fc800078e00ff */
[----:B------:R-:W-:Y:S05]  /*24c0*/  RET.REL.NODEC R12 `(shadeKernel) ;  /* 0xffffffd80ccc7950 */ /* 0x000fea0003c3ffff */
        .weak           $__internal_1_$__cuda_sm20_sqrt_rn_f32_slowpath
        .type           $__internal_1_$__cuda_sm20_sqrt_rn_f32_slowpath,@function
        .size           $__internal_1_$__cuda_sm20_sqrt_rn_f32_slowpath,($__internal_2_$__cuda_sm3x_div_rn_noftz_f32_slowpath - $__internal_1_$__cuda_sm20_sqrt_rn_f32_slowpath)
$__internal_1_$__cuda_sm20_sqrt_rn_f32_slowpath:
[----:B------:R-:W-:-:S13]  /*24d0*/  LOP3.LUT P0, RZ, R4, 0x7fffffff, RZ, 0xc0, !PT ;  /* 0x7fffffff04ff7812 */ /* 0x000fda000780c0ff */
[----:B------:R-:W-:Y:S01]  /*24e0*/  @!P0 MOV R6, R4 ;  /* 0x0000000400068202 */ /* 0x000fe20000000f00 */
[----:B------:R-:W-:Y:S06]  /*24f0*/  @!P0 BRA `(.L_x_37) ;  /* 0x0000000000408947 */ /* 0x000fec0003800000 */
[----:B------:R-:W-:-:S13]  /*2500*/  FSETP.GEU.FTZ.AND P0, PT, R4, RZ, PT ;  /* 0x000000ff0400720b */ /* 0x000fda0003f1e000 */
[----:B------:R-:W-:Y:S01]  /*2510*/  @!P0 MOV R6, 0x7fffffff ;  /* 0x7fffffff00068802 */ /* 0x000fe20000000f00 */
[----:B------:R-:W-:Y:S06]  /*2520*/  @!P0 BRA `(.L_x_37) ;  /* 0x0000000000348947 */ /* 0x000fec0003800000 */
[----:B------:R-:W-:-:S13]  /*2530*/  FSETP.GTU.FTZ.AND P0, PT, |R4|, +INF , PT ;  /* 0x7f8000000400780b */ /* 0x000fda0003f1c200 */
[----:B------:R-:W-:Y:S01]  /*2540*/  @P0 FADD.FTZ R6, R4, 1 ;  /* 0x3f80000004060421 */ /* 0x000fe20000010000 */
[----:B------:R-:W-:Y:S06]  /*2550*/  @P0 BRA `(.L_x_37) ;  /* 0x0000000000280947 */ /* 0x000fec0003800000 */
[----:B------:R-:W-:-:S13]  /*2560*/  FSETP.NEU.FTZ.AND P0, PT, |R4|, +INF , PT ;  /* 0x7f8000000400780b */ /* 0x000fda0003f1d200 */
[----:B------:R-:W-:-:S04]  /*2570*/  @P0 FFMA R7, R4, 1.84467440737095516160e+19, RZ ;  /* 0x5f80000004070823 */ /* 0x000fc800000000ff */
[----:B------:R-:W0:Y:S02]  /*2580*/  @P0 MUFU.RSQ R6, R7 ;  /* 0x0000000700060308 */ /* 0x000e240000001400 */
[----:B0-----:R-:W-:Y:S01]  /*2590*/  @P0 FMUL.FTZ R12, R7, R6 ;  /* 0x00000006070c0220 */ /* 0x001fe20000410000 */
[----:B------:R-:W-:Y:S01]  /*25a0*/  @P0 FMUL.FTZ R13, R6, 0.5 ;  /* 0x3f000000060d0820 */ /* 0x000fe20000410000 */
[----:B------:R-:W-:Y:S02]  /*25b0*/  @!P0 IMAD.MOV.U32 R6, RZ, RZ, R4 ;  /* 0x000000ffff068224 */ /* 0x000fe400078e0004 */
[----:B------:R-:W-:-:S04]  /*25c0*/  @P0 FADD.FTZ R11, -R12, -RZ ;  /* 0x800000ff0c0b0221 */ /* 0x000fc80000010100 */
[----:B------:R-:W-:-:S04]  /*25d0*/  @P0 FFMA R11, R12, R11, R7 ;  /* 0x0000000b0c0b0223 */ /* 0x000fc80000000007 */
[----:B------:R-:W-:-:S04]  /*25e0*/  @P0 FFMA R11, R11, R13, R12 ;  /* 0x0000000d0b0b0223 */ /* 0x000fc8000000000c */
[----:B------:R-:W-:-:S07]  /*25f0*/  @P0 FMUL.FTZ R6, R11, 2.3283064365386962891e-10 ;  /* 0x2f8000000b060820 */ /* 0x000fce0000410000 */
.L_x_37:
[----:B------:R-:W-:Y:S01]  /*2600*/  MOV R4, R6 ;  /* 0x0000000600047202 */ /* 0x000fe20000000f00 */
[----:B------:R-:W-:Y:S01]  /*2610*/  IMAD.MOV.U32 R7, RZ, RZ, 0x0 ;  /* 0x00000000ff077424 */ /* 0x000fe200078e00ff */
[----:B------:R-:W-:-:S04]  /*2620*/  MOV R6, R14 ;  /* 0x0000000e00067202 */ /* 0x000fc80000000f00 */
[----:B------:R-:W-:Y:S05]  /*2630*/  RET.REL.NODEC R6 `(shadeKernel) ;  /* 0xffffffd806707950 */ /* 0x000fea0003c3ffff */
        .weak           $__internal_2_$__cuda_sm3x_div_rn_noftz_f32_slowpath
        .type           $__internal_2_$__cuda_sm3x_div_rn_noftz_f32_slowpath,@function
        .size           $__internal_2_$__cuda_sm3x_div_rn_noftz_f32_slowpath,(.L_x_52 - $__internal_2_$__cuda_sm3x_div_rn_noftz_f32_slowpath)
$__internal_2_$__cuda_sm3x_div_rn_noftz_f32_slowpath:
[----:B------:R-:W-:Y:S01]  /*2640*/  SHF.R.U32.HI R6, RZ, 0x17, R15 ;  /* 0x00000017ff067819 */ /* 0x000fe2000001160f */
[----:B------:R-:W-:Y:S01]  /*2650*/  BSSY.RECONVERGENT B1, `(.L_x_38) ;  /* 0x0000062000017945 */ /* 0x000fe20003800200 */
[----:B------:R-:W-:Y:S02]  /*2660*/  SHF.R.U32.HI R11, RZ, 0x17, R0 ;  /* 0x00000017ff0b7819 */ /* 0x000fe40000011600 */
[----:B------:R-:W-:Y:S02]  /*2670*/  LOP3.LUT R6, R6, 0xff, RZ, 0xc0, !PT ;  /* 0x000000ff06067812 */ /* 0x000fe400078ec0ff */
[----:B------:R-:W-:Y:S02]  /*2680*/  LOP3.LUT R11, R11, 0xff, RZ, 0xc0, !PT ;  /* 0x000000ff0b0b7812 */ /* 0x000fe400078ec0ff */
[----:B------:R-:W-:Y:S02]  /*2690*/  IADD3 R13, PT, PT, R6, -0x1, RZ ;  /* 0xffffffff060d7810 */ /* 0x000fe40007ffe0ff */
[----:B------:R-:W-:-:S02]  /*26a0*/  IADD3 R14, PT, PT, R11, -0x1, RZ ;  /* 0xffffffff0b0e7810 */ /* 0x000fc40007ffe0ff */
[----:B------:R-:W-:-:S04]  /*26b0*/  ISETP.GT.U32.AND P0, PT, R13, 0xfd, PT ;  /* 0x000000fd0d00780c */ /* 0x000fc80003f04070 */
[----:B------:R-:W-:-:S13]  /*26c0*/  ISETP.GT.U32.OR P0, PT, R14, 0xfd, P0 ;  /* 0x000000fd0e00780c */ /* 0x000fda0000704470 */
[----:B------:R-:W-:Y:S01]  /*26d0*/  @!P0 IMAD.MOV.U32 R7, RZ, RZ, RZ ;  /* 0x000000ffff078224 */ /* 0x000fe200078e00ff */
[----:B------:R-:W-:Y:S06]  /*26e0*/  @!P0 BRA `(.L_x_39) ;  /* 0x00000000005c8947 */ /* 0x000fec0003800000 */
[----:B------:R-:W-:Y:S02]  /*26f0*/  FSETP.GTU.FTZ.AND P0, PT, |R0|, +INF , PT ;  /* 0x7f8000000000780b */ /* 0x000fe40003f1c200 */
[----:B------:R-:W-:-:S04]  /*2700*/  FSETP.GTU.FTZ.AND P1, PT, |R15|, +INF , PT ;  /* 0x7f8000000f00780b */ /* 0x000fc80003f3c200 */
[----:B------:R-:W-:-:S13]  /*2710*/  PLOP3.LUT P0, PT, P0, P1, PT, 0xf8, 0x8f ;  /* 0x00000000008f781c */ /* 0x000fda0000703f70 */
[----:B------:R-:W-:Y:S05]  /*2720*/  @P0 BRA `(.L_x_40) ;  /* 0x00000004004c0947 */ /* 0x000fea0003800000 */
[----:B------:R-:W-:-:S13]  /*2730*/  LOP3.LUT P0, RZ, R15, 0x7fffffff, R0, 0xc8, !PT ;  /* 0x7fffffff0fff7812 */ /* 0x000fda000780c800 */
[----:B------:R-:W-:Y:S05]  /*2740*/  @!P0 BRA `(.L_x_41) ;  /* 0x00000004003c8947 */ /* 0x000fea0003800000 */
[C---:B------:R-:W-:Y:S02]  /*2750*/  FSETP.NEU.FTZ.AND P3, PT, |R0|.reuse, +INF , PT ;  /* 0x7f8000000000780b */ /* 0x040fe40003f7d200 */
[----:B------:R-:W-:Y:S02]  /*2760*/  FSETP.NEU.FTZ.AND P1, PT, |R15|, +INF , PT ;  /* 0x7f8000000f00780b */ /* 0x000fe40003f3d200 */
[----:B------:R-:W-:-:S11]  /*2770*/  FSETP.NEU.FTZ.AND P0, PT, |R0|, +INF , PT ;  /* 0x7f8000000000780b */ /* 0x000fd60003f1d200 */
[----:B------:R-:W-:Y:S05]  /*2780*/  @!P1 BRA !P3, `(.L_x_41) ;  /* 0x00000004002c9947 */ /* 0x000fea0005800000 */
[----:B------:R-:W-:-:S04]  /*2790*/  LOP3.LUT P3, RZ, R0, 0x7fffffff, RZ, 0xc0, !PT ;  /* 0x7fffffff00ff7812 */ /* 0x000fc8000786c0ff */
[----:B------:R-:W-:-:S13]  /*27a0*/  PLOP3.LUT P1, PT, P1, P3, PT, 0x2f, 0xf2 ;  /* 0x0000000000f2781c */ /* 0x000fda0000f26577 */
[----:B------:R-:W-:Y:S05]  /*27b0*/  @P1 BRA `(.L_x_42) ;  /* 0x0000000400181947 */ /* 0x000fea0003800000 */
[----:B------:R-:W-:-:S04]  /*27c0*/  LOP3.LUT P1, RZ, R15, 0x7fffffff, RZ, 0xc0, !PT ;  /* 0x7fffffff0fff7812 */ /* 0x000fc8000782c0ff */
[----:B------:R-:W-:-:S13]  /*27d0*/  PLOP3.LUT P0, PT, P0, P1, PT, 0x2f, 0xf2 ;  /* 0x0000000000f2781c */ /* 0x000fda0000702577 */
[----:B------:R-:W-:Y:S05]  /*27e0*/  @P0 BRA `(.L_x_43) ;  /* 0x0000000400000947 */ /* 0x000fea0003800000 */
[----:B------:R-:W-:Y:S02]  /*27f0*/  ISETP.GE.AND P0, PT, R14, RZ, PT ;  /* 0x000000ff0e00720c */ /* 0x000fe40003f06270 */
[----:B------:R-:W-:-:S11]  /*2800*/  ISETP.GE.AND P1, PT, R13, RZ, PT ;  /* 0x000000ff0d00720c */ /* 0x000fd60003f26270 */
[----:B------:R-:W-:Y:S01]  /*2810*/  @P0 MOV R7, RZ ;  /* 0x000000ff00070202 */ /* 0x000fe20000000f00 */
[----:B------:R-:W-:Y:S01]  /*2820*/  @!P0 FFMA R0, R0, 1.84467440737095516160e+19, RZ ;  /* 0x5f80000000008823 */ /* 0x000fe200000000ff */
[----:B------:R-:W-:Y:S01]  /*2830*/  @!P0 MOV R7, 0xffffffc0 ;  /* 0xffffffc000078802 */ /* 0x000fe20000000f00 */
[----:B------:R-:W-:-:S04]  /*2840*/  @!P1 FFMA R15, R15, 1.84467440737095516160e+19, RZ ;  /* 0x5f8000000f0f9823 */ /* 0x000fc800000000ff */
[----:B------:R-:W-:-:S07]  /*2850*/  @!P1 VIADD R7, R7, 0x40 ;  /* 0x0000004007079836 */ /* 0x000fce0000000000 */
.L_x_39:
[----:B------:R-:W-:Y:S01]  /*2860*/  LEA R14, R6, 0xc0800000, 0x17 ;  /* 0xc0800000060e7811 */ /* 0x000fe200078eb8ff */
[----:B------:R-:W-:Y:S01]  /*2870*/  BSSY.RECONVERGENT B2, `(.L_x_44) ;  /* 0x0000036000027945 */ /* 0x000fe20003800200 */
[----:B------:R-:W-:Y:S02]  /*2880*/  IADD3 R11, PT, PT, R11, -0x7f, RZ ;  /* 0xffffff810b0b7810 */ /* 0x000fe40007ffe0ff */
[----:B------:R-:W-:-:S03]  /*2890*/  IADD3 R25, PT, PT, -R14, R15, RZ ;  /* 0x0000000f0e197210 */ /* 0x000fc60007ffe1ff */
[----:B------:R-:W-:Y:S01]  /*28a0*/  IMAD R0, R11, -0x800000, R0 ;  /* 0xff8000000b007824 */ /* 0x000fe200078e0200 */
[----:B------:R-:W0:Y:S01]  /*28b0*/  MUFU.RCP R14, R25 ;  /* 0x00000019000e7308 */ /* 0x000e220000001000 */
[----:B------:R-:W-:-:S04]  /*28c0*/  FADD.FTZ R13, -R25, -RZ ;  /* 0x800000ff190d7221 */ /* 0x000fc80000010100 */
[----:B0-----:R-:W-:-:S04]  /*28d0*/  FFMA R15, R14, R13, 1 ;  /* 0x3f8000000e0f7423 */ /* 0x001fc8000000000d */
[----:B------:R-:W-:-:S04]  /*28e0*/  FFMA R15, R14, R15, R14 ;  /* 0x0000000f0e0f7223 */ /* 0x000fc8000000000e */
[----:B------:R-:W-:-:S04]  /*28f0*/  FFMA R14, R0, R15, RZ ;  /* 0x0000000f000e7223 */ /* 0x000fc800000000ff */
[----:B------:R-:W-:-:S04]  /*2900*/  FFMA R22, R13, R14, R0 ;  /* 0x0000000e0d167223 */ /* 0x000fc80000000000 */
[----:B------:R-:W-:Y:S01]  /*2910*/  FFMA R22, R15, R22, R14 ;  /* 0x000000160f167223 */ /* 0x000fe2000000000e */
[----:B------:R-:W-:-:S03]  /*2920*/  IADD3 R14, PT, PT, R11, 0x7f, -R6 ;  /* 0x0000007f0b0e7810 */ /* 0x000fc60007ffe806 */
[----:B------:R-:W-:Y:S02]  /*2930*/  FFMA R13, R13, R22, R0 ;  /* 0x000000160d0d7223 */ /* 0x000fe40000000000 */
[----:B------:R-:W-:Y:S02]  /*2940*/  IMAD.IADD R7, R14, 0x1, R7 ;  /* 0x000000010e077824 */ /* 0x000fe400078e0207 */
[----:B------:R-:W-:-:S05]  /*2950*/  FFMA R0, R15, R13, R22 ;  /* 0x0000000d0f007223 */ /* 0x000fca0000000016 */
[----:B------:R-:W-:-:S04]  /*2960*/  SHF.R.U32.HI R6, RZ, 0x17, R0 ;  /* 0x00000017ff067819 */ /* 0x000fc80000011600 */
[----:B------:R-:W-:-:S04]  /*2970*/  LOP3.LUT R6, R6, 0xff, RZ, 0xc0, !PT ;  /* 0x000000ff06067812 */ /* 0x000fc800078ec0ff */
[----:B------:R-:W-:-:S04]  /*2980*/  IADD3 R6, PT, PT, R6, R7, RZ ;  /* 0x0000000706067210 */ /* 0x000fc80007ffe0ff */
[----:B------:R-:W-:-:S04]  /*2990*/  IADD3 R11, PT, PT, R6, -0x1, RZ ;  /* 0xffffffff060b7810 */ /* 0x000fc80007ffe0ff */
[----:B------:R-:W-:-:S13]  /*29a0*/  ISETP.GE.U32.AND P0, PT, R11, 0xfe, PT ;  /* 0x000000fe0b00780c */ /* 0x000fda0003f06070 */
[----:B------:R-:W-:Y:S05]  /*29b0*/  @!P0 BRA `(.L_x_45) ;  /* 0x0000000000808947 */ /* 0x000fea0003800000 */
[----:B------:R-:W-:-:S13]  /*29c0*/  ISETP.GT.AND P0, PT, R6, 0xfe, PT ;  /* 0x000000fe0600780c */ /* 0x000fda0003f04270 */
[----:B------:R-:W-:Y:S05]  /*29d0*/  @P0 BRA `(.L_x_46) ;  /* 0x00000000006c0947 */ /* 0x000fea0003800000 */
[----:B------:R-:W-:-:S13]  /*29e0*/  ISETP.GE.AND P0, PT, R6, 0x1, PT ;  /* 0x000000010600780c */ /* 0x000fda0003f06270 */
[----:B------:R-:W-:Y:S05]  /*29f0*/  @P0 BRA `(.L_x_47) ;  /* 0x0000000000740947 */ /* 0x000fea0003800000 */
[----:B------:R-:W-:Y:S02]  /*2a00*/  ISETP.GE.AND P0, PT, R6, -0x18, PT ;  /* 0xffffffe80600780c */ /* 0x000fe40003f06270 */
[----:B------:R-:W-:-:S11]  /*2a10*/  LOP3.LUT R0, R0, 0x80000000, RZ, 0xc0, !PT ;  /* 0x8000000000007812 */ /* 0x000fd600078ec0ff */
[----:B------:R-:W-:Y:S05]  /*2a20*/  @!P0 BRA `(.L_x_47) ;  /* 0x0000000000688947 */ /* 0x000fea0003800000 */
[CCC-:B------:R-:W-:Y:S01]  /*2a30*/  FFMA.RZ R7, R15.reuse, R13.reuse, R22.reuse ;  /* 0x0000000d0f077223 */ /* 0x1c0fe2000000c016 */
[CCC-:B------:R-:W-:Y:S01]  /*2a40*/  FFMA.RP R11, R15.reuse, R13.reuse, R22.reuse ;  /* 0x0000000d0f0b7223 */ /* 0x1c0fe20000008016 */
[----:B------:R-:W-:Y:S01]  /*2a50*/  FFMA.RM R22, R15, R13, R22 ;  /* 0x0000000d0f167223 */ /* 0x000fe20000004016 */
[C---:B------:R-:W-:Y:S01]  /*2a60*/  VIADD R13, R6.reuse, 0x20 ;  /* 0x00000020060d7836 */ /* 0x040fe20000000000 */
[C---:B------:R-:W-:Y:S02]  /*2a70*/  ISETP.NE.AND P3, PT, R6.reuse, RZ, PT ;  /* 0x000000ff0600720c */ /* 0x040fe40003f65270 */
[----:B------:R-:W-:Y:S02]  /*2a80*/  LOP3.LUT R7, R7, 0x7fffff, RZ, 0xc0, !PT ;  /* 0x007fffff07077812 */ /* 0x000fe400078ec0ff */
[----:B------:R-:W-:Y:S02]  /*2a90*/  ISETP.NE.AND P1, PT, R6, RZ, PT ;  /* 0x000000ff0600720c */ /* 0x000fe40003f25270 */
[----:B------:R-:W-:-:S02]  /*2aa0*/  LOP3.LUT R14, R7, 0x800000, RZ, 0xfc, !PT ;  /* 0x00800000070e7812 */ /* 0x000fc400078efcff */
[----:B------:R-:W-:Y:S02]  /*2ab0*/  IADD3 R6, PT, PT, -R6, RZ, RZ ;  /* 0x000000ff06067210 */ /* 0x000fe40007ffe1ff */
[----:B------:R-:W-:Y:S02]  /*2ac0*/  SHF.L.U32 R13, R14, R13, RZ ;  /* 0x0000000d0e0d7219 */ /* 0x000fe400000006ff */
[----:B------:R-:W-:Y:S02]  /*2ad0*/  FSETP.NEU.FTZ.AND P0, PT, R11, R22, PT ;  /* 0x000000160b00720b */ /* 0x000fe40003f1d000 */
[----:B------:R-:W-:Y:S02]  /*2ae0*/  SEL R7, R6, RZ, P3 ;  /* 0x000000ff06077207 */ /* 0x000fe40001800000 */
[----:B------:R-:W-:Y:S02]  /*2af0*/  ISETP.NE.AND P1, PT, R13, RZ, P1 ;  /* 0x000000ff0d00720c */ /* 0x000fe40000f25270 */
[----:B------:R-:W-:-:S02]  /*2b00*/  SHF.R.U32.HI R14, RZ, R7, R14 ;  /* 0x00000007ff0e7219 */ /* 0x000fc4000001160e */
[----:B------:R-:W-:Y:S02]  /*2b10*/  PLOP3.LUT P0, PT, P0, P1, PT, 0xf8, 0x8f ;  /* 0x00000000008f781c */ /* 0x000fe40000703f70 */
[----:B------:R-:W-:Y:S02]  /*2b20*/  SHF.R.U32.HI R6, RZ, 0x1, R14 ;  /* 0x00000001ff067819 */ /* 0x000fe4000001160e */
[----:B------:R-:W-:-:S04]  /*2b30*/  SEL R7, RZ, 0x1, !P0 ;  /* 0x00000001ff077807 */ /* 0x000fc80004000000 */
[----:B------:R-:W-:-:S04]  /*2b40*/  LOP3.LUT R7, R7, 0x1, R6, 0xf8, !PT ;  /* 0x0000000107077812 */ /* 0x000fc800078ef806 */
[----:B------:R-:W-:-:S04]  /*2b50*/  LOP3.LUT R7, R7, R14, RZ, 0xc0, !PT ;  /* 0x0000000e07077212 */ /* 0x000fc800078ec0ff */
[----:B------:R-:W-:-:S04]  /*2b60*/  IADD3 R7, PT, PT, R6, R7, RZ ;  /* 0x0000000706077210 */ /* 0x000fc80007ffe0ff */
[----:B------:R-:W-:Y:S01]  /*2b70*/  LOP3.LUT R0, R7, R0, RZ, 0xfc, !PT ;  /* 0x0000000007007212 */ /* 0x000fe200078efcff */
[----:B------:R-:W-:Y:S06]  /*2b80*/  BRA `(.L_x_47) ;  /* 0x0000000000107947 */ /* 0x000fec0003800000 */
.L_x_46:
[----:B------:R-:W-:-:S04]  /*2b90*/  LOP3.LUT R0, R0, 0x80000000, RZ, 0xc0, !PT ;  /* 0x8000000000007812 */ /* 0x000fc800078ec0ff */
[----:B------:R-:W-:Y:S01]  /*2ba0*/  LOP3.LUT R0, R0, 0x7f800000, RZ, 0xfc, !PT ;  /* 0x7f80000000007812 */ /* 0x000fe200078efcff */
[----:B------:R-:W-:Y:S06]  /*2bb0*/  BRA `(.L_x_47) ;  /* 0x0000000000047947 */ /* 0x000fec0003800000 */
.L_x_45:
[----:B------:R-:W-:-:S07]  /*2bc0*/  IMAD R0, R7, 0x800000, R0 ;  /* 0x0080000007007824 */ /* 0x000fce00078e0200 */
.L_x_47:
[----:B------:R-:W-:Y:S05]  /*2bd0*/  BSYNC.RECONVERGENT B2 ;  /* 0x0000000000027941 */ /* 0x000fea0003800200 */
.L_x_44:
[----:B------:R-:W-:Y:S05]  /*2be0*/  BRA `(.L_x_48) ;  /* 0x0000000000207947 */ /* 0x000fea0003800000 */
.L_x_43:
[----:B------:R-:W-:-:S04]  /*2bf0*/  LOP3.LUT R0, R15, 0x80000000, R0, 0x48, !PT ;  /* 0x800000000f007812 */ /* 0x000fc800078e4800 */
[----:B------:R-:W-:Y:S01]  /*2c00*/  LOP3.LUT R0, R0, 0x7f800000, RZ, 0xfc, !PT ;  /* 0x7f80000000007812 */ /* 0x000fe200078efcff */
[----:B------:R-:W-:Y:S06]  /*2c10*/  BRA `(.L_x_48) ;  /* 0x0000000000147947 */ /* 0x000fec0003800000 */
.L_x_42:
[----:B------:R-:W-:Y:S01]  /*2c20*/  LOP3.LUT R0, R15, 0x80000000, R0, 0x48, !PT ;  /* 0x800000000f007812 */ /* 0x000fe200078e4800 */
[----:B------:R-:W-:Y:S06]  /*2c30*/  BRA `(.L_x_48) ;  /* 0x00000000000c7947 */ /* 0x000fec0003800000 */
.L_x_41:
[----:B------:R-:W0:Y:S01]  /*2c40*/  MUFU.RSQ R0, -QNAN ;  /* 0xffc0000000007908 */ /* 0x000e220000001400 */
[----:B------:R-:W-:Y:S05]  /*2c50*/  BRA `(.L_x_48) ;  /* 0x0000000000047947 */ /* 0x000fea0003800000 */
.L_x_40:
[----:B------:R-:W-:-:S07]  /*2c60*/  FADD.FTZ R0, R0, R15 ;  /* 0x0000000f00007221 */ /* 0x000fce0000010000 */
.L_x_48:
[----:B------:R-:W-:Y:S05]  /*2c70*/  BSYNC.RECONVERGENT B1 ;  /* 0x0000000000017941 */ /* 0x000fea0003800200 */
.L_x_38:
[----:B------:R-:W-:Y:S01]  /*2c80*/  HFMA2 R7, -RZ, RZ, 0, 0 ;  /* 0x00000000ff077431 */ /* 0x000fe200000001ff */
[----:B------:R-:W-:-:S04]  /*2c90*/  MOV R6, R4 ;  /* 0x0000000400067202 */ /* 0x000fc80000000f00 */
[----:B0-----:R-:W-:Y:S05]  /*2ca0*/  RET.REL.NODEC R6 `(shadeKernel) ;  /* 0xffffffd006d47950 */ /* 0x001fea0003c3ffff */
.L_x_49:
[----:B------:R-:W-:-:S00]  /*2cb0*/  BRA `(.L_x_49) ;  /* 0xfffffffc00fc7947 */ /* 0x000fc0000383ffff */
[----:B------:R-:W-:-:S00]  /*2cc0*/  NOP ;  /* 0x0000000000007918 */ /* 0x000fc00000000000 */
        /* <DEDUP_REMOVED lines=11> */
.L_x_52:


//--------------------- .nv.shared.reserved.0     --------------------------
	.section	.nv.shared.reserved.0,"aw",@nobits
	.weak		__nv_reservedSMEM_offset_0_alias
	.size		__nv_reservedSMEM_offset_0_alias, 0, 64
	.other		__nv_reservedSMEM_offset_0_alias,@"STO_CUDA_RESERVED_SHARED STV_DEFAULT"
__nv_reservedSMEM_offset_0_alias:
	.zero		0
	.zero		64


//--------------------- .nv.constant0.shadeKernel --------------------------
	.section	.nv.constant0.shadeKernel,"a",@progbits
	.sectionflags	@""
	.align	4
.nv.constant0.shadeKernel:
	.zero		980


//--------------------- SYMBOLS --------------------------

	.type		.nv.reservedSmem.offset0,@object
	.size		.nv.reservedSmem.offset0,0x4
